//
// Generated by NVIDIA NVVM Compiler
//
// Compiler Build ID: CL-36424714
// Cuda compilation tools, release 13.0, V13.0.88
// Based on NVVM 20.0.0
//

.version 9.0
.target sm_100
.address_size 64

	// .globl	_Z19GetOutputLayerDeltaPdS_S_i
.extern .func  (.param .b32 func_retval0) vprintf
(
	.param .b64 vprintf_param_0,
	.param .b64 vprintf_param_1
)
;
.global .align 1 .b8 $str[7] = {32, 37, 108, 102, 32, 47};
.global .align 1 .b8 $str$1[2] = {10};
.global .align 1 .b8 $str$2[15] = {100, 101, 118, 105, 99, 101, 32, 58, 32, 37, 100, 32, 44, 32};
.global .align 1 .b8 $str$3[6] = {32, 37, 100, 32, 47};
.global .align 1 .b8 $str$4[23] = {100, 101, 118, 105, 99, 101, 32, 35, 37, 100, 32, 44, 32, 102, 119, 32, 45, 62, 32, 37, 100, 10};
.global .align 1 .b8 $str$5[23] = {100, 101, 118, 105, 99, 101, 32, 35, 37, 100, 32, 44, 32, 98, 119, 32, 60, 45, 32, 37, 100, 10};

.visible .entry _Z19GetOutputLayerDeltaPdS_S_i(
	.param .u64 .ptr .align 1 _Z19GetOutputLayerDeltaPdS_S_i_param_0,
	.param .u64 .ptr .align 1 _Z19GetOutputLayerDeltaPdS_S_i_param_1,
	.param .u64 .ptr .align 1 _Z19GetOutputLayerDeltaPdS_S_i_param_2,
	.param .u32 _Z19GetOutputLayerDeltaPdS_S_i_param_3
)
{
	.reg .pred 	%p<3>;
	.reg .b32 	%r<6>;
	.reg .b64 	%rd<13>;
	.reg .b64 	%fd<9>;

	ld.param.u64 	%rd4, [_Z19GetOutputLayerDeltaPdS_S_i_param_0];
	ld.param.u64 	%rd5, [_Z19GetOutputLayerDeltaPdS_S_i_param_1];
	ld.param.u64 	%rd3, [_Z19GetOutputLayerDeltaPdS_S_i_param_2];
	ld.param.u32 	%r2, [_Z19GetOutputLayerDeltaPdS_S_i_param_3];
	cvta.to.global.u64 	%rd1, %rd5;
	cvta.to.global.u64 	%rd2, %rd4;
	mov.u32 	%r3, %ntid.x;
	mov.u32 	%r4, %ctaid.x;
	mov.u32 	%r5, %tid.x;
	mad.lo.s32 	%r1, %r3, %r4, %r5;
	setp.ge.s32 	%p1, %r1, %r2;
	@%p1 bra 	$L__BB0_4;
	cvta.to.global.u64 	%rd6, %rd3;
	cvt.rn.f64.s32 	%fd1, %r1;
	ld.global.f64 	%fd2, [%rd6];
	setp.eq.f64 	%p2, %fd2, %fd1;
	@%p2 bra 	$L__BB0_3;
	mul.wide.s32 	%rd10, %r1, 8;
	add.s64 	%rd11, %rd2, %rd10;
	ld.global.f64 	%fd6, [%rd11];
	mov.f64 	%fd7, 0d0000000000000000;
	sub.f64 	%fd8, %fd7, %fd6;
	add.s64 	%rd12, %rd1, %rd10;
	st.global.f64 	[%rd12], %fd8;
	bra.uni 	$L__BB0_4;
$L__BB0_3:
	mul.wide.s32 	%rd7, %r1, 8;
	add.s64 	%rd8, %rd2, %rd7;
	ld.global.f64 	%fd3, [%rd8];
	mov.f64 	%fd4, 0d3FF0000000000000;
	sub.f64 	%fd5, %fd4, %fd3;
	add.s64 	%rd9, %rd1, %rd7;
	st.global.f64 	[%rd9], %fd5;
$L__BB0_4:
	ret;

}
	// .globl	_Z19GetHiddenLayerDeltaPdS_S_S_i
.visible .entry _Z19GetHiddenLayerDeltaPdS_S_S_i(
	.param .u64 .ptr .align 1 _Z19GetHiddenLayerDeltaPdS_S_S_i_param_0,
	.param .u64 .ptr .align 1 _Z19GetHiddenLayerDeltaPdS_S_S_i_param_1,
	.param .u64 .ptr .align 1 _Z19GetHiddenLayerDeltaPdS_S_S_i_param_2,
	.param .u64 .ptr .align 1 _Z19GetHiddenLayerDeltaPdS_S_S_i_param_3,
	.param .u32 _Z19GetHiddenLayerDeltaPdS_S_S_i_param_4
)
{
	.reg .pred 	%p<2>;
	.reg .b32 	%r<6>;
	.reg .b64 	%rd<13>;
	.reg .b64 	%fd<11>;

	ld.param.u64 	%rd1, [_Z19GetHiddenLayerDeltaPdS_S_S_i_param_0];
	ld.param.u64 	%rd2, [_Z19GetHiddenLayerDeltaPdS_S_S_i_param_1];
	ld.param.u64 	%rd3, [_Z19GetHiddenLayerDeltaPdS_S_S_i_param_2];
	ld.param.u64 	%rd4, [_Z19GetHiddenLayerDeltaPdS_S_S_i_param_3];
	ld.param.u32 	%r2, [_Z19GetHiddenLayerDeltaPdS_S_S_i_param_4];
	mov.u32 	%r3, %ntid.x;
	mov.u32 	%r4, %ctaid.x;
	mov.u32 	%r5, %tid.x;
	mad.lo.s32 	%r1, %r3, %r4, %r5;
	setp.ge.s32 	%p1, %r1, %r2;
	@%p1 bra 	$L__BB1_2;
	cvta.to.global.u64 	%rd5, %rd2;
	cvta.to.global.u64 	%rd6, %rd1;
	cvta.to.global.u64 	%rd7, %rd3;
	cvta.to.global.u64 	%rd8, %rd4;
	mul.wide.s32 	%rd9, %r1, 8;
	add.s64 	%rd10, %rd5, %rd9;
	ld.global.f64 	%fd1, [%rd10];
	mov.f64 	%fd2, 0d3FF0000000000000;
	sub.f64 	%fd3, %fd2, %fd1;
	mul.f64 	%fd4, %fd1, %fd3;
	add.s64 	%rd11, %rd6, %rd9;
	ld.global.f64 	%fd5, [%rd11];
	add.s64 	%rd12, %rd7, %rd9;
	ld.global.f64 	%fd6, [%rd12];
	ld.global.f64 	%fd7, [%rd8];
	mul.f64 	%fd8, %fd6, %fd7;
	sub.f64 	%fd9, %fd5, %fd8;
	mul.f64 	%fd10, %fd4, %fd9;
	st.global.f64 	[%rd11], %fd10;
$L__BB1_2:
	ret;

}
	// .globl	_Z12UpdateWeightPdS_S_iid
.visible .entry _Z12UpdateWeightPdS_S_iid(
	.param .u64 .ptr .align 1 _Z12UpdateWeightPdS_S_iid_param_0,
	.param .u64 .ptr .align 1 _Z12UpdateWeightPdS_S_iid_param_1,
	.param .u64 .ptr .align 1 _Z12UpdateWeightPdS_S_iid_param_2,
	.param .u32 _Z12UpdateWeightPdS_S_iid_param_3,
	.param .u32 _Z12UpdateWeightPdS_S_iid_param_4,
	.param .f64 _Z12UpdateWeightPdS_S_iid_param_5
)
{
	.reg .pred 	%p<2>;
	.reg .b32 	%r<10>;
	.reg .b64 	%rd<13>;
	.reg .b64 	%fd<7>;

	ld.param.u64 	%rd1, [_Z12UpdateWeightPdS_S_iid_param_0];
	ld.param.u64 	%rd2, [_Z12UpdateWeightPdS_S_iid_param_1];
	ld.param.u64 	%rd3, [_Z12UpdateWeightPdS_S_iid_param_2];
	ld.param.u32 	%r2, [_Z12UpdateWeightPdS_S_iid_param_3];
	ld.param.u32 	%r3, [_Z12UpdateWeightPdS_S_iid_param_4];
	ld.param.f64 	%fd1, [_Z12UpdateWeightPdS_S_iid_param_5];
	mov.u32 	%r4, %ntid.x;
	mov.u32 	%r5, %ctaid.x;
	mov.u32 	%r6, %tid.x;
	mad.lo.s32 	%r1, %r4, %r5, %r6;
	setp.ge.s32 	%p1, %r1, %r3;
	@%p1 bra 	$L__BB2_2;
	cvta.to.global.u64 	%rd4, %rd2;
	cvta.to.global.u64 	%rd5, %rd1;
	cvta.to.global.u64 	%rd6, %rd3;
	mul.wide.s32 	%rd7, %r1, 8;
	add.s64 	%rd8, %rd4, %rd7;
	ld.global.f64 	%fd2, [%rd8];
	div.s32 	%r7, %r1, %r2;
	mul.wide.s32 	%rd9, %r7, 8;
	add.s64 	%rd10, %rd5, %rd9;
	ld.global.f64 	%fd3, [%rd10];
	mul.f64 	%fd4, %fd1, %fd3;
	mul.lo.s32 	%r8, %r7, %r2;
	sub.s32 	%r9, %r1, %r8;
	mul.wide.s32 	%rd11, %r9, 8;
	add.s64 	%rd12, %rd6, %rd11;
	ld.global.f64 	%fd5, [%rd12];
	fma.rn.f64 	%fd6, %fd4, %fd5, %fd2;
	st.global.f64 	[%rd8], %fd6;
$L__BB2_2:
	ret;

}
	// .globl	_Z7SigmoidPdi
.visible .entry _Z7SigmoidPdi(
	.param .u64 .ptr .align 1 _Z7SigmoidPdi_param_0,
	.param .u32 _Z7SigmoidPdi_param_1
)
{
	.reg .pred 	%p<6>;
	.reg .b32 	%r<21>;
	.reg .b32 	%f<3>;
	.reg .b64 	%rd<6>;
	.reg .b64 	%fd<30>;

	ld.param.u64 	%rd3, [_Z7SigmoidPdi_param_0];
	ld.param.u32 	%r5, [_Z7SigmoidPdi_param_1];
	cvta.to.global.u64 	%rd1, %rd3;
	mov.u32 	%r6, %ntid.x;
	mov.u32 	%r7, %ctaid.x;
	mov.u32 	%r8, %tid.x;
	mad.lo.s32 	%r1, %r6, %r7, %r8;
	setp.ge.s32 	%p1, %r1, %r5;
	@%p1 bra 	$L__BB3_5;
	mul.wide.s32 	%rd4, %r1, 8;
	add.s64 	%rd2, %rd1, %rd4;
	ld.global.f64 	%fd1, [%rd2];
	neg.f64 	%fd6, %fd1;
	fma.rn.f64 	%fd7, %fd1, 0dBFF71547652B82FE, 0d4338000000000000;
	{
	.reg .b32 %temp; 
	mov.b64 	{%r2, %temp}, %fd7;
	}
	mov.f64 	%fd8, 0dC338000000000000;
	add.rn.f64 	%fd9, %fd7, %fd8;
	fma.rn.f64 	%fd10, %fd9, 0dBFE62E42FEFA39EF, %fd6;
	fma.rn.f64 	%fd11, %fd9, 0dBC7ABC9E3B39803F, %fd10;
	fma.rn.f64 	%fd12, %fd11, 0d3E5ADE1569CE2BDF, 0d3E928AF3FCA213EA;
	fma.rn.f64 	%fd13, %fd12, %fd11, 0d3EC71DEE62401315;
	fma.rn.f64 	%fd14, %fd13, %fd11, 0d3EFA01997C89EB71;
	fma.rn.f64 	%fd15, %fd14, %fd11, 0d3F2A01A014761F65;
	fma.rn.f64 	%fd16, %fd15, %fd11, 0d3F56C16C1852B7AF;
	fma.rn.f64 	%fd17, %fd16, %fd11, 0d3F81111111122322;
	fma.rn.f64 	%fd18, %fd17, %fd11, 0d3FA55555555502A1;
	fma.rn.f64 	%fd19, %fd18, %fd11, 0d3FC5555555555511;
	fma.rn.f64 	%fd20, %fd19, %fd11, 0d3FE000000000000B;
	fma.rn.f64 	%fd21, %fd20, %fd11, 0d3FF0000000000000;
	fma.rn.f64 	%fd22, %fd21, %fd11, 0d3FF0000000000000;
	{
	.reg .b32 %temp; 
	mov.b64 	{%r3, %temp}, %fd22;
	}
	{
	.reg .b32 %temp; 
	mov.b64 	{%temp, %r4}, %fd22;
	}
	shl.b32 	%r9, %r2, 20;
	add.s32 	%r10, %r9, %r4;
	mov.b64 	%fd29, {%r3, %r10};
	{
	.reg .b32 %temp; 
	mov.b64 	{%temp, %r11}, %fd6;
	}
	mov.b32 	%f2, %r11;
	abs.f32 	%f1, %f2;
	setp.lt.f32 	%p2, %f1, 0f4086232B;
	@%p2 bra 	$L__BB3_4;
	setp.gt.f64 	%p3, %fd1, 0d0000000000000000;
	mov.f64 	%fd23, 0d7FF0000000000000;
	sub.f64 	%fd24, %fd23, %fd1;
	selp.f64 	%fd29, 0d0000000000000000, %fd24, %p3;
	setp.geu.f32 	%p4, %f1, 0f40874800;
	@%p4 bra 	$L__BB3_4;
	shr.u32 	%r12, %r2, 31;
	add.s32 	%r13, %r2, %r12;
	shr.s32 	%r14, %r13, 1;
	shl.b32 	%r15, %r14, 20;
	add.s32 	%r16, %r4, %r15;
	mov.b64 	%fd25, {%r3, %r16};
	sub.s32 	%r17, %r2, %r14;
	shl.b32 	%r18, %r17, 20;
	add.s32 	%r19, %r18, 1072693248;
	mov.b32 	%r20, 0;
	mov.b64 	%fd26, {%r20, %r19};
	mul.f64 	%fd29, %fd26, %fd25;
$L__BB3_4:
	add.f64 	%fd27, %fd29, 0d3FF0000000000000;
	rcp.rn.f64 	%fd28, %fd27;
	st.global.f64 	[%rd2], %fd28;
$L__BB3_5:
	setp.ne.s32 	%p5, %r1, 0;
	@%p5 bra 	$L__BB3_7;
	mov.b64 	%rd5, 4607182418800017408;
	st.global.u64 	[%rd1], %rd5;
$L__BB3_7:
	ret;

}
	// .globl	_Z11ExponentialPdi
.visible .entry _Z11ExponentialPdi(
	.param .u64 .ptr .align 1 _Z11ExponentialPdi_param_0,
	.param .u32 _Z11ExponentialPdi_param_1
)
{
	.reg .pred 	%p<6>;
	.reg .b32 	%r<21>;
	.reg .b32 	%f<3>;
	.reg .b64 	%rd<6>;
	.reg .b64 	%fd<26>;

	ld.param.u64 	%rd3, [_Z11ExponentialPdi_param_0];
	ld.param.u32 	%r5, [_Z11ExponentialPdi_param_1];
	cvta.to.global.u64 	%rd1, %rd3;
	mov.u32 	%r6, %ntid.x;
	mov.u32 	%r7, %ctaid.x;
	mov.u32 	%r8, %tid.x;
	mad.lo.s32 	%r1, %r6, %r7, %r8;
	setp.ge.s32 	%p1, %r1, %r5;
	@%p1 bra 	$L__BB4_5;
	mul.wide.s32 	%rd4, %r1, 8;
	add.s64 	%rd2, %rd1, %rd4;
	ld.global.f64 	%fd1, [%rd2];
	fma.rn.f64 	%fd6, %fd1, 0d3FF71547652B82FE, 0d4338000000000000;
	{
	.reg .b32 %temp; 
	mov.b64 	{%r2, %temp}, %fd6;
	}
	mov.f64 	%fd7, 0dC338000000000000;
	add.rn.f64 	%fd8, %fd6, %fd7;
	fma.rn.f64 	%fd9, %fd8, 0dBFE62E42FEFA39EF, %fd1;
	fma.rn.f64 	%fd10, %fd8, 0dBC7ABC9E3B39803F, %fd9;
	fma.rn.f64 	%fd11, %fd10, 0d3E5ADE1569CE2BDF, 0d3E928AF3FCA213EA;
	fma.rn.f64 	%fd12, %fd11, %fd10, 0d3EC71DEE62401315;
	fma.rn.f64 	%fd13, %fd12, %fd10, 0d3EFA01997C89EB71;
	fma.rn.f64 	%fd14, %fd13, %fd10, 0d3F2A01A014761F65;
	fma.rn.f64 	%fd15, %fd14, %fd10, 0d3F56C16C1852B7AF;
	fma.rn.f64 	%fd16, %fd15, %fd10, 0d3F81111111122322;
	fma.rn.f64 	%fd17, %fd16, %fd10, 0d3FA55555555502A1;
	fma.rn.f64 	%fd18, %fd17, %fd10, 0d3FC5555555555511;
	fma.rn.f64 	%fd19, %fd18, %fd10, 0d3FE000000000000B;
	fma.rn.f64 	%fd20, %fd19, %fd10, 0d3FF0000000000000;
	fma.rn.f64 	%fd21, %fd20, %fd10, 0d3FF0000000000000;
	{
	.reg .b32 %temp; 
	mov.b64 	{%r3, %temp}, %fd21;
	}
	{
	.reg .b32 %temp; 
	mov.b64 	{%temp, %r4}, %fd21;
	}
	shl.b32 	%r9, %r2, 20;
	add.s32 	%r10, %r9, %r4;
	mov.b64 	%fd25, {%r3, %r10};
	{
	.reg .b32 %temp; 
	mov.b64 	{%temp, %r11}, %fd1;
	}
	mov.b32 	%f2, %r11;
	abs.f32 	%f1, %f2;
	setp.lt.f32 	%p2, %f1, 0f4086232B;
	@%p2 bra 	$L__BB4_4;
	setp.lt.f64 	%p3, %fd1, 0d0000000000000000;
	add.f64 	%fd22, %fd1, 0d7FF0000000000000;
	selp.f64 	%fd25, 0d0000000000000000, %fd22, %p3;
	setp.geu.f32 	%p4, %f1, 0f40874800;
	@%p4 bra 	$L__BB4_4;
	shr.u32 	%r12, %r2, 31;
	add.s32 	%r13, %r2, %r12;
	shr.s32 	%r14, %r13, 1;
	shl.b32 	%r15, %r14, 20;
	add.s32 	%r16, %r4, %r15;
	mov.b64 	%fd23, {%r3, %r16};
	sub.s32 	%r17, %r2, %r14;
	shl.b32 	%r18, %r17, 20;
	add.s32 	%r19, %r18, 1072693248;
	mov.b32 	%r20, 0;
	mov.b64 	%fd24, {%r20, %r19};
	mul.f64 	%fd25, %fd24, %fd23;
$L__BB4_4:
	st.global.f64 	[%rd2], %fd25;
$L__BB4_5:
	setp.ne.s32 	%p5, %r1, 0;
	@%p5 bra 	$L__BB4_7;
	mov.b64 	%rd5, 0;
	st.global.u64 	[%rd1], %rd5;
$L__BB4_7:
	ret;

}
	// .globl	_Z7SoftmaxPddi
.visible .entry _Z7SoftmaxPddi(
	.param .u64 .ptr .align 1 _Z7SoftmaxPddi_param_0,
	.param .f64 _Z7SoftmaxPddi_param_1,
	.param .u32 _Z7SoftmaxPddi_param_2
)
{
	.reg .pred 	%p<2>;
	.reg .b32 	%r<6>;
	.reg .b64 	%rd<5>;
	.reg .b64 	%fd<4>;

	ld.param.u64 	%rd1, [_Z7SoftmaxPddi_param_0];
	ld.param.f64 	%fd1, [_Z7SoftmaxPddi_param_1];
	ld.param.u32 	%r2, [_Z7SoftmaxPddi_param_2];
	mov.u32 	%r3, %ntid.x;
	mov.u32 	%r4, %ctaid.x;
	mov.u32 	%r5, %tid.x;
	mad.lo.s32 	%r1, %r3, %r4, %r5;
	setp.ge.s32 	%p1, %r1, %r2;
	@%p1 bra 	$L__BB5_2;
	cvta.to.global.u64 	%rd2, %rd1;
	mul.wide.s32 	%rd3, %r1, 8;
	add.s64 	%rd4, %rd2, %rd3;
	ld.global.f64 	%fd2, [%rd4];
	div.rn.f64 	%fd3, %fd2, %fd1;
	st.global.f64 	[%rd4], %fd3;
$L__BB5_2:
	ret;

}
	// .globl	_Z5PrintPdi
.visible .entry _Z5PrintPdi(
	.param .u64 .ptr .align 1 _Z5PrintPdi_param_0,
	.param .u32 _Z5PrintPdi_param_1
)
{
	.local .align 8 .b8 	__local_depot6[8];
	.reg .b64 	%SP;
	.reg .b64 	%SPL;
	.reg .pred 	%p<10>;
	.reg .b32 	%r<83>;
	.reg .b64 	%rd<32>;
	.reg .b64 	%fd<30>;

	mov.u64 	%SPL, __local_depot6;
	cvta.local.u64 	%SP, %SPL;
	ld.param.u64 	%rd9, [_Z5PrintPdi_param_0];
	ld.param.u32 	%r16, [_Z5PrintPdi_param_1];
	cvta.to.global.u64 	%rd1, %rd9;
	add.u64 	%rd10, %SP, 0;
	add.u64 	%rd2, %SPL, 0;
	setp.lt.s32 	%p1, %r16, 1;
	@%p1 bra 	$L__BB6_13;
	and.b32  	%r1, %r16, 15;
	setp.lt.u32 	%p2, %r16, 16;
	mov.b32 	%r80, 0;
	@%p2 bra 	$L__BB6_4;
	and.b32  	%r80, %r16, 2147483632;
	neg.s32 	%r78, %r80;
	add.s64 	%rd30, %rd1, 64;
	mov.u64 	%rd11, $str;
$L__BB6_3:
	.pragma "nounroll";
	ld.global.f64 	%fd1, [%rd30+-64];
	st.local.f64 	[%rd2], %fd1;
	cvta.global.u64 	%rd12, %rd11;
	{ // callseq 0, 0
	.param .b64 param0;
	st.param.b64 	[param0], %rd12;
	.param .b64 param1;
	st.param.b64 	[param1], %rd10;
	.param .b32 retval0;
	call.uni (retval0), 
	vprintf, 
	(
	param0, 
	param1
	);
	ld.param.b32 	%r18, [retval0];
	} // callseq 0
	ld.global.f64 	%fd2, [%rd30+-56];
	st.local.f64 	[%rd2], %fd2;
	{ // callseq 1, 0
	.param .b64 param0;
	st.param.b64 	[param0], %rd12;
	.param .b64 param1;
	st.param.b64 	[param1], %rd10;
	.param .b32 retval0;
	call.uni (retval0), 
	vprintf, 
	(
	param0, 
	param1
	);
	ld.param.b32 	%r20, [retval0];
	} // callseq 1
	ld.global.f64 	%fd3, [%rd30+-48];
	st.local.f64 	[%rd2], %fd3;
	{ // callseq 2, 0
	.param .b64 param0;
	st.param.b64 	[param0], %rd12;
	.param .b64 param1;
	st.param.b64 	[param1], %rd10;
	.param .b32 retval0;
	call.uni (retval0), 
	vprintf, 
	(
	param0, 
	param1
	);
	ld.param.b32 	%r22, [retval0];
	} // callseq 2
	ld.global.f64 	%fd4, [%rd30+-40];
	st.local.f64 	[%rd2], %fd4;
	{ // callseq 3, 0
	.param .b64 param0;
	st.param.b64 	[param0], %rd12;
	.param .b64 param1;
	st.param.b64 	[param1], %rd10;
	.param .b32 retval0;
	call.uni (retval0), 
	vprintf, 
	(
	param0, 
	param1
	);
	ld.param.b32 	%r24, [retval0];
	} // callseq 3
	ld.global.f64 	%fd5, [%rd30+-32];
	st.local.f64 	[%rd2], %fd5;
	{ // callseq 4, 0
	.param .b64 param0;
	st.param.b64 	[param0], %rd12;
	.param .b64 param1;
	st.param.b64 	[param1], %rd10;
	.param .b32 retval0;
	call.uni (retval0), 
	vprintf, 
	(
	param0, 
	param1
	);
	ld.param.b32 	%r26, [retval0];
	} // callseq 4
	ld.global.f64 	%fd6, [%rd30+-24];
	st.local.f64 	[%rd2], %fd6;
	{ // callseq 5, 0
	.param .b64 param0;
	st.param.b64 	[param0], %rd12;
	.param .b64 param1;
	st.param.b64 	[param1], %rd10;
	.param .b32 retval0;
	call.uni (retval0), 
	vprintf, 
	(
	param0, 
	param1
	);
	ld.param.b32 	%r28, [retval0];
	} // callseq 5
	ld.global.f64 	%fd7, [%rd30+-16];
	st.local.f64 	[%rd2], %fd7;
	{ // callseq 6, 0
	.param .b64 param0;
	st.param.b64 	[param0], %rd12;
	.param .b64 param1;
	st.param.b64 	[param1], %rd10;
	.param .b32 retval0;
	call.uni (retval0), 
	vprintf, 
	(
	param0, 
	param1
	);
	ld.param.b32 	%r30, [retval0];
	} // callseq 6
	ld.global.f64 	%fd8, [%rd30+-8];
	st.local.f64 	[%rd2], %fd8;
	{ // callseq 7, 0
	.param .b64 param0;
	st.param.b64 	[param0], %rd12;
	.param .b64 param1;
	st.param.b64 	[param1], %rd10;
	.param .b32 retval0;
	call.uni (retval0), 
	vprintf, 
	(
	param0, 
	param1
	);
	ld.param.b32 	%r32, [retval0];
	} // callseq 7
	ld.global.f64 	%fd9, [%rd30];
	st.local.f64 	[%rd2], %fd9;
	{ // callseq 8, 0
	.param .b64 param0;
	st.param.b64 	[param0], %rd12;
	.param .b64 param1;
	st.param.b64 	[param1], %rd10;
	.param .b32 retval0;
	call.uni (retval0), 
	vprintf, 
	(
	param0, 
	param1
	);
	ld.param.b32 	%r34, [retval0];
	} // callseq 8
	ld.global.f64 	%fd10, [%rd30+8];
	st.local.f64 	[%rd2], %fd10;
	{ // callseq 9, 0
	.param .b64 param0;
	st.param.b64 	[param0], %rd12;
	.param .b64 param1;
	st.param.b64 	[param1], %rd10;
	.param .b32 retval0;
	call.uni (retval0), 
	vprintf, 
	(
	param0, 
	param1
	);
	ld.param.b32 	%r36, [retval0];
	} // callseq 9
	ld.global.f64 	%fd11, [%rd30+16];
	st.local.f64 	[%rd2], %fd11;
	{ // callseq 10, 0
	.param .b64 param0;
	st.param.b64 	[param0], %rd12;
	.param .b64 param1;
	st.param.b64 	[param1], %rd10;
	.param .b32 retval0;
	call.uni (retval0), 
	vprintf, 
	(
	param0, 
	param1
	);
	ld.param.b32 	%r38, [retval0];
	} // callseq 10
	ld.global.f64 	%fd12, [%rd30+24];
	st.local.f64 	[%rd2], %fd12;
	{ // callseq 11, 0
	.param .b64 param0;
	st.param.b64 	[param0], %rd12;
	.param .b64 param1;
	st.param.b64 	[param1], %rd10;
	.param .b32 retval0;
	call.uni (retval0), 
	vprintf, 
	(
	param0, 
	param1
	);
	ld.param.b32 	%r40, [retval0];
	} // callseq 11
	ld.global.f64 	%fd13, [%rd30+32];
	st.local.f64 	[%rd2], %fd13;
	{ // callseq 12, 0
	.param .b64 param0;
	st.param.b64 	[param0], %rd12;
	.param .b64 param1;
	st.param.b64 	[param1], %rd10;
	.param .b32 retval0;
	call.uni (retval0), 
	vprintf, 
	(
	param0, 
	param1
	);
	ld.param.b32 	%r42, [retval0];
	} // callseq 12
	ld.global.f64 	%fd14, [%rd30+40];
	st.local.f64 	[%rd2], %fd14;
	{ // callseq 13, 0
	.param .b64 param0;
	st.param.b64 	[param0], %rd12;
	.param .b64 param1;
	st.param.b64 	[param1], %rd10;
	.param .b32 retval0;
	call.uni (retval0), 
	vprintf, 
	(
	param0, 
	param1
	);
	ld.param.b32 	%r44, [retval0];
	} // callseq 13
	ld.global.f64 	%fd15, [%rd30+48];
	st.local.f64 	[%rd2], %fd15;
	{ // callseq 14, 0
	.param .b64 param0;
	st.param.b64 	[param0], %rd12;
	.param .b64 param1;
	st.param.b64 	[param1], %rd10;
	.param .b32 retval0;
	call.uni (retval0), 
	vprintf, 
	(
	param0, 
	param1
	);
	ld.param.b32 	%r46, [retval0];
	} // callseq 14
	ld.global.f64 	%fd16, [%rd30+56];
	st.local.f64 	[%rd2], %fd16;
	{ // callseq 15, 0
	.param .b64 param0;
	st.param.b64 	[param0], %rd12;
	.param .b64 param1;
	st.param.b64 	[param1], %rd10;
	.param .b32 retval0;
	call.uni (retval0), 
	vprintf, 
	(
	param0, 
	param1
	);
	ld.param.b32 	%r48, [retval0];
	} // callseq 15
	add.s32 	%r78, %r78, 16;
	add.s64 	%rd30, %rd30, 128;
	setp.ne.s32 	%p3, %r78, 0;
	@%p3 bra 	$L__BB6_3;
$L__BB6_4:
	setp.eq.s32 	%p4, %r1, 0;
	@%p4 bra 	$L__BB6_13;
	and.b32  	%r7, %r16, 7;
	setp.lt.u32 	%p5, %r1, 8;
	@%p5 bra 	$L__BB6_7;
	mul.wide.u32 	%rd14, %r80, 8;
	add.s64 	%rd15, %rd1, %rd14;
	ld.global.f64 	%fd17, [%rd15];
	st.local.f64 	[%rd2], %fd17;
	mov.u64 	%rd16, $str;
	cvta.global.u64 	%rd17, %rd16;
	add.u64 	%rd18, %SP, 0;
	{ // callseq 16, 0
	.param .b64 param0;
	st.param.b64 	[param0], %rd17;
	.param .b64 param1;
	st.param.b64 	[param1], %rd18;
	.param .b32 retval0;
	call.uni (retval0), 
	vprintf, 
	(
	param0, 
	param1
	);
	ld.param.b32 	%r50, [retval0];
	} // callseq 16
	ld.global.f64 	%fd18, [%rd15+8];
	st.local.f64 	[%rd2], %fd18;
	{ // callseq 17, 0
	.param .b64 param0;
	st.param.b64 	[param0], %rd17;
	.param .b64 param1;
	st.param.b64 	[param1], %rd18;
	.param .b32 retval0;
	call.uni (retval0), 
	vprintf, 
	(
	param0, 
	param1
	);
	ld.param.b32 	%r52, [retval0];
	} // callseq 17
	ld.global.f64 	%fd19, [%rd15+16];
	st.local.f64 	[%rd2], %fd19;
	{ // callseq 18, 0
	.param .b64 param0;
	st.param.b64 	[param0], %rd17;
	.param .b64 param1;
	st.param.b64 	[param1], %rd18;
	.param .b32 retval0;
	call.uni (retval0), 
	vprintf, 
	(
	param0, 
	param1
	);
	ld.param.b32 	%r54, [retval0];
	} // callseq 18
	ld.global.f64 	%fd20, [%rd15+24];
	st.local.f64 	[%rd2], %fd20;
	{ // callseq 19, 0
	.param .b64 param0;
	st.param.b64 	[param0], %rd17;
	.param .b64 param1;
	st.param.b64 	[param1], %rd18;
	.param .b32 retval0;
	call.uni (retval0), 
	vprintf, 
	(
	param0, 
	param1
	);
	ld.param.b32 	%r56, [retval0];
	} // callseq 19
	ld.global.f64 	%fd21, [%rd15+32];
	st.local.f64 	[%rd2], %fd21;
	{ // callseq 20, 0
	.param .b64 param0;
	st.param.b64 	[param0], %rd17;
	.param .b64 param1;
	st.param.b64 	[param1], %rd18;
	.param .b32 retval0;
	call.uni (retval0), 
	vprintf, 
	(
	param0, 
	param1
	);
	ld.param.b32 	%r58, [retval0];
	} // callseq 20
	ld.global.f64 	%fd22, [%rd15+40];
	st.local.f64 	[%rd2], %fd22;
	{ // callseq 21, 0
	.param .b64 param0;
	st.param.b64 	[param0], %rd17;
	.param .b64 param1;
	st.param.b64 	[param1], %rd18;
	.param .b32 retval0;
	call.uni (retval0), 
	vprintf, 
	(
	param0, 
	param1
	);
	ld.param.b32 	%r60, [retval0];
	} // callseq 21
	ld.global.f64 	%fd23, [%rd15+48];
	st.local.f64 	[%rd2], %fd23;
	{ // callseq 22, 0
	.param .b64 param0;
	st.param.b64 	[param0], %rd17;
	.param .b64 param1;
	st.param.b64 	[param1], %rd18;
	.param .b32 retval0;
	call.uni (retval0), 
	vprintf, 
	(
	param0, 
	param1
	);
	ld.param.b32 	%r62, [retval0];
	} // callseq 22
	ld.global.f64 	%fd24, [%rd15+56];
	st.local.f64 	[%rd2], %fd24;
	{ // callseq 23, 0
	.param .b64 param0;
	st.param.b64 	[param0], %rd17;
	.param .b64 param1;
	st.param.b64 	[param1], %rd18;
	.param .b32 retval0;
	call.uni (retval0), 
	vprintf, 
	(
	param0, 
	param1
	);
	ld.param.b32 	%r64, [retval0];
	} // callseq 23
	add.s32 	%r80, %r80, 8;
$L__BB6_7:
	setp.eq.s32 	%p6, %r7, 0;
	@%p6 bra 	$L__BB6_13;
	and.b32  	%r10, %r16, 3;
	setp.lt.u32 	%p7, %r7, 4;
	@%p7 bra 	$L__BB6_10;
	mul.wide.u32 	%rd19, %r80, 8;
	add.s64 	%rd20, %rd1, %rd19;
	ld.global.f64 	%fd25, [%rd20];
	st.local.f64 	[%rd2], %fd25;
	mov.u64 	%rd21, $str;
	cvta.global.u64 	%rd22, %rd21;
	add.u64 	%rd23, %SP, 0;
	{ // callseq 24, 0
	.param .b64 param0;
	st.param.b64 	[param0], %rd22;
	.param .b64 param1;
	st.param.b64 	[param1], %rd23;
	.param .b32 retval0;
	call.uni (retval0), 
	vprintf, 
	(
	param0, 
	param1
	);
	ld.param.b32 	%r66, [retval0];
	} // callseq 24
	ld.global.f64 	%fd26, [%rd20+8];
	st.local.f64 	[%rd2], %fd26;
	{ // callseq 25, 0
	.param .b64 param0;
	st.param.b64 	[param0], %rd22;
	.param .b64 param1;
	st.param.b64 	[param1], %rd23;
	.param .b32 retval0;
	call.uni (retval0), 
	vprintf, 
	(
	param0, 
	param1
	);
	ld.param.b32 	%r68, [retval0];
	} // callseq 25
	ld.global.f64 	%fd27, [%rd20+16];
	st.local.f64 	[%rd2], %fd27;
	{ // callseq 26, 0
	.param .b64 param0;
	st.param.b64 	[param0], %rd22;
	.param .b64 param1;
	st.param.b64 	[param1], %rd23;
	.param .b32 retval0;
	call.uni (retval0), 
	vprintf, 
	(
	param0, 
	param1
	);
	ld.param.b32 	%r70, [retval0];
	} // callseq 26
	ld.global.f64 	%fd28, [%rd20+24];
	st.local.f64 	[%rd2], %fd28;
	{ // callseq 27, 0
	.param .b64 param0;
	st.param.b64 	[param0], %rd22;
	.param .b64 param1;
	st.param.b64 	[param1], %rd23;
	.param .b32 retval0;
	call.uni (retval0), 
	vprintf, 
	(
	param0, 
	param1
	);
	ld.param.b32 	%r72, [retval0];
	} // callseq 27
	add.s32 	%r80, %r80, 4;
$L__BB6_10:
	setp.eq.s32 	%p8, %r10, 0;
	@%p8 bra 	$L__BB6_13;
	mul.wide.u32 	%rd24, %r80, 8;
	add.s64 	%rd31, %rd1, %rd24;
	neg.s32 	%r82, %r10;
	mov.u64 	%rd25, $str;
	add.u64 	%rd27, %SP, 0;
$L__BB6_12:
	.pragma "nounroll";
	ld.global.f64 	%fd29, [%rd31];
	st.local.f64 	[%rd2], %fd29;
	cvta.global.u64 	%rd26, %rd25;
	{ // callseq 28, 0
	.param .b64 param0;
	st.param.b64 	[param0], %rd26;
	.param .b64 param1;
	st.param.b64 	[param1], %rd27;
	.param .b32 retval0;
	call.uni (retval0), 
	vprintf, 
	(
	param0, 
	param1
	);
	ld.param.b32 	%r74, [retval0];
	} // callseq 28
	add.s64 	%rd31, %rd31, 8;
	add.s32 	%r82, %r82, 1;
	setp.ne.s32 	%p9, %r82, 0;
	@%p9 bra 	$L__BB6_12;
$L__BB6_13:
	mov.u64 	%rd28, $str$1;
	cvta.global.u64 	%rd29, %rd28;
	{ // callseq 29, 0
	.param .b64 param0;
	st.param.b64 	[param0], %rd29;
	.param .b64 param1;
	st.param.b64 	[param1], 0;
	.param .b32 retval0;
	call.uni (retval0), 
	vprintf, 
	(
	param0, 
	param1
	);
	ld.param.b32 	%r76, [retval0];
	} // callseq 29
	ret;

}
	// .globl	_Z8PrintintPiii
.visible .entry _Z8PrintintPiii(
	.param .u64 .ptr .align 1 _Z8PrintintPiii_param_0,
	.param .u32 _Z8PrintintPiii_param_1,
	.param .u32 _Z8PrintintPiii_param_2
)
{
	.local .align 8 .b8 	__local_depot7[8];
	.reg .b64 	%SP;
	.reg .b64 	%SPL;
	.reg .pred 	%p<10>;
	.reg .b32 	%r<115>;
	.reg .b64 	%rd<34>;

	mov.u64 	%SPL, __local_depot7;
	cvta.local.u64 	%SP, %SPL;
	ld.param.u64 	%rd9, [_Z8PrintintPiii_param_0];
	ld.param.u32 	%r17, [_Z8PrintintPiii_param_1];
	ld.param.u32 	%r16, [_Z8PrintintPiii_param_2];
	cvta.to.global.u64 	%rd1, %rd9;
	add.u64 	%rd10, %SP, 0;
	add.u64 	%rd2, %SPL, 0;
	st.local.u32 	[%rd2], %r17;
	mov.u64 	%rd11, $str$2;
	cvta.global.u64 	%rd12, %rd11;
	{ // callseq 30, 0
	.param .b64 param0;
	st.param.b64 	[param0], %rd12;
	.param .b64 param1;
	st.param.b64 	[param1], %rd10;
	.param .b32 retval0;
	call.uni (retval0), 
	vprintf, 
	(
	param0, 
	param1
	);
	ld.param.b32 	%r18, [retval0];
	} // callseq 30
	setp.lt.s32 	%p1, %r16, 1;
	@%p1 bra 	$L__BB7_13;
	and.b32  	%r1, %r16, 15;
	setp.lt.u32 	%p2, %r16, 16;
	mov.b32 	%r112, 0;
	@%p2 bra 	$L__BB7_4;
	and.b32  	%r112, %r16, 2147483632;
	neg.s32 	%r110, %r112;
	add.s64 	%rd32, %rd1, 32;
	mov.u64 	%rd13, $str$3;
$L__BB7_3:
	.pragma "nounroll";
	ld.global.u32 	%r21, [%rd32+-32];
	st.local.u32 	[%rd2], %r21;
	cvta.global.u64 	%rd14, %rd13;
	{ // callseq 31, 0
	.param .b64 param0;
	st.param.b64 	[param0], %rd14;
	.param .b64 param1;
	st.param.b64 	[param1], %rd10;
	.param .b32 retval0;
	call.uni (retval0), 
	vprintf, 
	(
	param0, 
	param1
	);
	ld.param.b32 	%r22, [retval0];
	} // callseq 31
	ld.global.u32 	%r24, [%rd32+-28];
	st.local.u32 	[%rd2], %r24;
	{ // callseq 32, 0
	.param .b64 param0;
	st.param.b64 	[param0], %rd14;
	.param .b64 param1;
	st.param.b64 	[param1], %rd10;
	.param .b32 retval0;
	call.uni (retval0), 
	vprintf, 
	(
	param0, 
	param1
	);
	ld.param.b32 	%r25, [retval0];
	} // callseq 32
	ld.global.u32 	%r27, [%rd32+-24];
	st.local.u32 	[%rd2], %r27;
	{ // callseq 33, 0
	.param .b64 param0;
	st.param.b64 	[param0], %rd14;
	.param .b64 param1;
	st.param.b64 	[param1], %rd10;
	.param .b32 retval0;
	call.uni (retval0), 
	vprintf, 
	(
	param0, 
	param1
	);
	ld.param.b32 	%r28, [retval0];
	} // callseq 33
	ld.global.u32 	%r30, [%rd32+-20];
	st.local.u32 	[%rd2], %r30;
	{ // callseq 34, 0
	.param .b64 param0;
	st.param.b64 	[param0], %rd14;
	.param .b64 param1;
	st.param.b64 	[param1], %rd10;
	.param .b32 retval0;
	call.uni (retval0), 
	vprintf, 
	(
	param0, 
	param1
	);
	ld.param.b32 	%r31, [retval0];
	} // callseq 34
	ld.global.u32 	%r33, [%rd32+-16];
	st.local.u32 	[%rd2], %r33;
	{ // callseq 35, 0
	.param .b64 param0;
	st.param.b64 	[param0], %rd14;
	.param .b64 param1;
	st.param.b64 	[param1], %rd10;
	.param .b32 retval0;
	call.uni (retval0), 
	vprintf, 
	(
	param0, 
	param1
	);
	ld.param.b32 	%r34, [retval0];
	} // callseq 35
	ld.global.u32 	%r36, [%rd32+-12];
	st.local.u32 	[%rd2], %r36;
	{ // callseq 36, 0
	.param .b64 param0;
	st.param.b64 	[param0], %rd14;
	.param .b64 param1;
	st.param.b64 	[param1], %rd10;
	.param .b32 retval0;
	call.uni (retval0), 
	vprintf, 
	(
	param0, 
	param1
	);
	ld.param.b32 	%r37, [retval0];
	} // callseq 36
	ld.global.u32 	%r39, [%rd32+-8];
	st.local.u32 	[%rd2], %r39;
	{ // callseq 37, 0
	.param .b64 param0;
	st.param.b64 	[param0], %rd14;
	.param .b64 param1;
	st.param.b64 	[param1], %rd10;
	.param .b32 retval0;
	call.uni (retval0), 
	vprintf, 
	(
	param0, 
	param1
	);
	ld.param.b32 	%r40, [retval0];
	} // callseq 37
	ld.global.u32 	%r42, [%rd32+-4];
	st.local.u32 	[%rd2], %r42;
	{ // callseq 38, 0
	.param .b64 param0;
	st.param.b64 	[param0], %rd14;
	.param .b64 param1;
	st.param.b64 	[param1], %rd10;
	.param .b32 retval0;
	call.uni (retval0), 
	vprintf, 
	(
	param0, 
	param1
	);
	ld.param.b32 	%r43, [retval0];
	} // callseq 38
	ld.global.u32 	%r45, [%rd32];
	st.local.u32 	[%rd2], %r45;
	{ // callseq 39, 0
	.param .b64 param0;
	st.param.b64 	[param0], %rd14;
	.param .b64 param1;
	st.param.b64 	[param1], %rd10;
	.param .b32 retval0;
	call.uni (retval0), 
	vprintf, 
	(
	param0, 
	param1
	);
	ld.param.b32 	%r46, [retval0];
	} // callseq 39
	ld.global.u32 	%r48, [%rd32+4];
	st.local.u32 	[%rd2], %r48;
	{ // callseq 40, 0
	.param .b64 param0;
	st.param.b64 	[param0], %rd14;
	.param .b64 param1;
	st.param.b64 	[param1], %rd10;
	.param .b32 retval0;
	call.uni (retval0), 
	vprintf, 
	(
	param0, 
	param1
	);
	ld.param.b32 	%r49, [retval0];
	} // callseq 40
	ld.global.u32 	%r51, [%rd32+8];
	st.local.u32 	[%rd2], %r51;
	{ // callseq 41, 0
	.param .b64 param0;
	st.param.b64 	[param0], %rd14;
	.param .b64 param1;
	st.param.b64 	[param1], %rd10;
	.param .b32 retval0;
	call.uni (retval0), 
	vprintf, 
	(
	param0, 
	param1
	);
	ld.param.b32 	%r52, [retval0];
	} // callseq 41
	ld.global.u32 	%r54, [%rd32+12];
	st.local.u32 	[%rd2], %r54;
	{ // callseq 42, 0
	.param .b64 param0;
	st.param.b64 	[param0], %rd14;
	.param .b64 param1;
	st.param.b64 	[param1], %rd10;
	.param .b32 retval0;
	call.uni (retval0), 
	vprintf, 
	(
	param0, 
	param1
	);
	ld.param.b32 	%r55, [retval0];
	} // callseq 42
	ld.global.u32 	%r57, [%rd32+16];
	st.local.u32 	[%rd2], %r57;
	{ // callseq 43, 0
	.param .b64 param0;
	st.param.b64 	[param0], %rd14;
	.param .b64 param1;
	st.param.b64 	[param1], %rd10;
	.param .b32 retval0;
	call.uni (retval0), 
	vprintf, 
	(
	param0, 
	param1
	);
	ld.param.b32 	%r58, [retval0];
	} // callseq 43
	ld.global.u32 	%r60, [%rd32+20];
	st.local.u32 	[%rd2], %r60;
	{ // callseq 44, 0
	.param .b64 param0;
	st.param.b64 	[param0], %rd14;
	.param .b64 param1;
	st.param.b64 	[param1], %rd10;
	.param .b32 retval0;
	call.uni (retval0), 
	vprintf, 
	(
	param0, 
	param1
	);
	ld.param.b32 	%r61, [retval0];
	} // callseq 44
	ld.global.u32 	%r63, [%rd32+24];
	st.local.u32 	[%rd2], %r63;
	{ // callseq 45, 0
	.param .b64 param0;
	st.param.b64 	[param0], %rd14;
	.param .b64 param1;
	st.param.b64 	[param1], %rd10;
	.param .b32 retval0;
	call.uni (retval0), 
	vprintf, 
	(
	param0, 
	param1
	);
	ld.param.b32 	%r64, [retval0];
	} // callseq 45
	ld.global.u32 	%r66, [%rd32+28];
	st.local.u32 	[%rd2], %r66;
	{ // callseq 46, 0
	.param .b64 param0;
	st.param.b64 	[param0], %rd14;
	.param .b64 param1;
	st.param.b64 	[param1], %rd10;
	.param .b32 retval0;
	call.uni (retval0), 
	vprintf, 
	(
	param0, 
	param1
	);
	ld.param.b32 	%r67, [retval0];
	} // callseq 46
	add.s32 	%r110, %r110, 16;
	add.s64 	%rd32, %rd32, 64;
	setp.ne.s32 	%p3, %r110, 0;
	@%p3 bra 	$L__BB7_3;
$L__BB7_4:
	setp.eq.s32 	%p4, %r1, 0;
	@%p4 bra 	$L__BB7_13;
	and.b32  	%r7, %r16, 7;
	setp.lt.u32 	%p5, %r1, 8;
	@%p5 bra 	$L__BB7_7;
	mul.wide.u32 	%rd16, %r112, 4;
	add.s64 	%rd17, %rd1, %rd16;
	ld.global.u32 	%r69, [%rd17];
	st.local.u32 	[%rd2], %r69;
	mov.u64 	%rd18, $str$3;
	cvta.global.u64 	%rd19, %rd18;
	{ // callseq 47, 0
	.param .b64 param0;
	st.param.b64 	[param0], %rd19;
	.param .b64 param1;
	st.param.b64 	[param1], %rd10;
	.param .b32 retval0;
	call.uni (retval0), 
	vprintf, 
	(
	param0, 
	param1
	);
	ld.param.b32 	%r70, [retval0];
	} // callseq 47
	ld.global.u32 	%r72, [%rd17+4];
	st.local.u32 	[%rd2], %r72;
	{ // callseq 48, 0
	.param .b64 param0;
	st.param.b64 	[param0], %rd19;
	.param .b64 param1;
	st.param.b64 	[param1], %rd10;
	.param .b32 retval0;
	call.uni (retval0), 
	vprintf, 
	(
	param0, 
	param1
	);
	ld.param.b32 	%r73, [retval0];
	} // callseq 48
	ld.global.u32 	%r75, [%rd17+8];
	st.local.u32 	[%rd2], %r75;
	{ // callseq 49, 0
	.param .b64 param0;
	st.param.b64 	[param0], %rd19;
	.param .b64 param1;
	st.param.b64 	[param1], %rd10;
	.param .b32 retval0;
	call.uni (retval0), 
	vprintf, 
	(
	param0, 
	param1
	);
	ld.param.b32 	%r76, [retval0];
	} // callseq 49
	ld.global.u32 	%r78, [%rd17+12];
	st.local.u32 	[%rd2], %r78;
	{ // callseq 50, 0
	.param .b64 param0;
	st.param.b64 	[param0], %rd19;
	.param .b64 param1;
	st.param.b64 	[param1], %rd10;
	.param .b32 retval0;
	call.uni (retval0), 
	vprintf, 
	(
	param0, 
	param1
	);
	ld.param.b32 	%r79, [retval0];
	} // callseq 50
	ld.global.u32 	%r81, [%rd17+16];
	st.local.u32 	[%rd2], %r81;
	{ // callseq 51, 0
	.param .b64 param0;
	st.param.b64 	[param0], %rd19;
	.param .b64 param1;
	st.param.b64 	[param1], %rd10;
	.param .b32 retval0;
	call.uni (retval0), 
	vprintf, 
	(
	param0, 
	param1
	);
	ld.param.b32 	%r82, [retval0];
	} // callseq 51
	ld.global.u32 	%r84, [%rd17+20];
	st.local.u32 	[%rd2], %r84;
	{ // callseq 52, 0
	.param .b64 param0;
	st.param.b64 	[param0], %rd19;
	.param .b64 param1;
	st.param.b64 	[param1], %rd10;
	.param .b32 retval0;
	call.uni (retval0), 
	vprintf, 
	(
	param0, 
	param1
	);
	ld.param.b32 	%r85, [retval0];
	} // callseq 52
	ld.global.u32 	%r87, [%rd17+24];
	st.local.u32 	[%rd2], %r87;
	{ // callseq 53, 0
	.param .b64 param0;
	st.param.b64 	[param0], %rd19;
	.param .b64 param1;
	st.param.b64 	[param1], %rd10;
	.param .b32 retval0;
	call.uni (retval0), 
	vprintf, 
	(
	param0, 
	param1
	);
	ld.param.b32 	%r88, [retval0];
	} // callseq 53
	ld.global.u32 	%r90, [%rd17+28];
	st.local.u32 	[%rd2], %r90;
	{ // callseq 54, 0
	.param .b64 param0;
	st.param.b64 	[param0], %rd19;
	.param .b64 param1;
	st.param.b64 	[param1], %rd10;
	.param .b32 retval0;
	call.uni (retval0), 
	vprintf, 
	(
	param0, 
	param1
	);
	ld.param.b32 	%r91, [retval0];
	} // callseq 54
	add.s32 	%r112, %r112, 8;
$L__BB7_7:
	setp.eq.s32 	%p6, %r7, 0;
	@%p6 bra 	$L__BB7_13;
	and.b32  	%r10, %r16, 3;
	setp.lt.u32 	%p7, %r7, 4;
	@%p7 bra 	$L__BB7_10;
	mul.wide.u32 	%rd21, %r112, 4;
	add.s64 	%rd22, %rd1, %rd21;
	ld.global.u32 	%r93, [%rd22];
	st.local.u32 	[%rd2], %r93;
	mov.u64 	%rd23, $str$3;
	cvta.global.u64 	%rd24, %rd23;
	{ // callseq 55, 0
	.param .b64 param0;
	st.param.b64 	[param0], %rd24;
	.param .b64 param1;
	st.param.b64 	[param1], %rd10;
	.param .b32 retval0;
	call.uni (retval0), 
	vprintf, 
	(
	param0, 
	param1
	);
	ld.param.b32 	%r94, [retval0];
	} // callseq 55
	ld.global.u32 	%r96, [%rd22+4];
	st.local.u32 	[%rd2], %r96;
	{ // callseq 56, 0
	.param .b64 param0;
	st.param.b64 	[param0], %rd24;
	.param .b64 param1;
	st.param.b64 	[param1], %rd10;
	.param .b32 retval0;
	call.uni (retval0), 
	vprintf, 
	(
	param0, 
	param1
	);
	ld.param.b32 	%r97, [retval0];
	} // callseq 56
	ld.global.u32 	%r99, [%rd22+8];
	st.local.u32 	[%rd2], %r99;
	{ // callseq 57, 0
	.param .b64 param0;
	st.param.b64 	[param0], %rd24;
	.param .b64 param1;
	st.param.b64 	[param1], %rd10;
	.param .b32 retval0;
	call.uni (retval0), 
	vprintf, 
	(
	param0, 
	param1
	);
	ld.param.b32 	%r100, [retval0];
	} // callseq 57
	ld.global.u32 	%r102, [%rd22+12];
	st.local.u32 	[%rd2], %r102;
	{ // callseq 58, 0
	.param .b64 param0;
	st.param.b64 	[param0], %rd24;
	.param .b64 param1;
	st.param.b64 	[param1], %rd10;
	.param .b32 retval0;
	call.uni (retval0), 
	vprintf, 
	(
	param0, 
	param1
	);
	ld.param.b32 	%r103, [retval0];
	} // callseq 58
	add.s32 	%r112, %r112, 4;
$L__BB7_10:
	setp.eq.s32 	%p8, %r10, 0;
	@%p8 bra 	$L__BB7_13;
	mul.wide.u32 	%rd26, %r112, 4;
	add.s64 	%rd33, %rd1, %rd26;
	neg.s32 	%r114, %r10;
	mov.u64 	%rd27, $str$3;
$L__BB7_12:
	.pragma "nounroll";
	ld.global.u32 	%r105, [%rd33];
	st.local.u32 	[%rd2], %r105;
	cvta.global.u64 	%rd28, %rd27;
	{ // callseq 59, 0
	.param .b64 param0;
	st.param.b64 	[param0], %rd28;
	.param .b64 param1;
	st.param.b64 	[param1], %rd10;
	.param .b32 retval0;
	call.uni (retval0), 
	vprintf, 
	(
	param0, 
	param1
	);
	ld.param.b32 	%r106, [retval0];
	} // callseq 59
	add.s64 	%rd33, %rd33, 4;
	add.s32 	%r114, %r114, 1;
	setp.ne.s32 	%p9, %r114, 0;
	@%p9 bra 	$L__BB7_12;
$L__BB7_13:
	mov.u64 	%rd30, $str$1;
	cvta.global.u64 	%rd31, %rd30;
	{ // callseq 60, 0
	.param .b64 param0;
	st.param.b64 	[param0], %rd31;
	.param .b64 param1;
	st.param.b64 	[param1], 0;
	.param .b32 retval0;
	call.uni (retval0), 
	vprintf, 
	(
	param0, 
	param1
	);
	ld.param.b32 	%r108, [retval0];
	} // callseq 60
	ret;

}
	// .globl	_Z7PrintFwii
.visible .entry _Z7PrintFwii(
	.param .u32 _Z7PrintFwii_param_0,
	.param .u32 _Z7PrintFwii_param_1
)
{
	.local .align 8 .b8 	__local_depot8[8];
	.reg .b64 	%SP;
	.reg .b64 	%SPL;
	.reg .b32 	%r<5>;
	.reg .b64 	%rd<5>;

	mov.u64 	%SPL, __local_depot8;
	cvta.local.u64 	%SP, %SPL;
	ld.param.u32 	%r1, [_Z7PrintFwii_param_0];
	ld.param.u32 	%r2, [_Z7PrintFwii_param_1];
	add.u64 	%rd1, %SP, 0;
	add.u64 	%rd2, %SPL, 0;
	st.local.v2.u32 	[%rd2], {%r1, %r2};
	mov.u64 	%rd3, $str$4;
	cvta.global.u64 	%rd4, %rd3;
	{ // callseq 61, 0
	.param .b64 param0;
	st.param.b64 	[param0], %rd4;
	.param .b64 param1;
	st.param.b64 	[param1], %rd1;
	.param .b32 retval0;
	call.uni (retval0), 
	vprintf, 
	(
	param0, 
	param1
	);
	ld.param.b32 	%r3, [retval0];
	} // callseq 61
	ret;

}
	// .globl	_Z7PrintBwii
.visible .entry _Z7PrintBwii(
	.param .u32 _Z7PrintBwii_param_0,
	.param .u32 _Z7PrintBwii_param_1
)
{
	.local .align 8 .b8 	__local_depot9[8];
	.reg .b64 	%SP;
	.reg .b64 	%SPL;
	.reg .b32 	%r<5>;
	.reg .b64 	%rd<5>;

	mov.u64 	%SPL, __local_depot9;
	cvta.local.u64 	%SP, %SPL;
	ld.param.u32 	%r1, [_Z7PrintBwii_param_0];
	ld.param.u32 	%r2, [_Z7PrintBwii_param_1];
	add.u64 	%rd1, %SP, 0;
	add.u64 	%rd2, %SPL, 0;
	st.local.v2.u32 	[%rd2], {%r1, %r2};
	mov.u64 	%rd3, $str$5;
	cvta.global.u64 	%rd4, %rd3;
	{ // callseq 62, 0
	.param .b64 param0;
	st.param.b64 	[param0], %rd4;
	.param .b64 param1;
	st.param.b64 	[param1], %rd1;
	.param .b32 retval0;
	call.uni (retval0), 
	vprintf, 
	(
	param0, 
	param1
	);
	ld.param.b32 	%r3, [retval0];
	} // callseq 62
	ret;

}
	// .globl	_Z13WaituntilZeroPiiii
.visible .entry _Z13WaituntilZeroPiiii(
	.param .u64 .ptr .align 1 _Z13WaituntilZeroPiiii_param_0,
	.param .u32 _Z13WaituntilZeroPiiii_param_1,
	.param .u32 _Z13WaituntilZeroPiiii_param_2,
	.param .u32 _Z13WaituntilZeroPiiii_param_3
)
{


	ret;

}
	// .globl	_Z12WaituntilOnePiiii
.visible .entry _Z12WaituntilOnePiiii(
	.param .u64 .ptr .align 1 _Z12WaituntilOnePiiii_param_0,
	.param .u32 _Z12WaituntilOnePiiii_param_1,
	.param .u32 _Z12WaituntilOnePiiii_param_2,
	.param .u32 _Z12WaituntilOnePiiii_param_3
)
{


	ret;

}
	// .globl	_Z7SetFlagPii
.visible .entry _Z7SetFlagPii(
	.param .u64 .ptr .align 1 _Z7SetFlagPii_param_0,
	.param .u32 _Z7SetFlagPii_param_1
)
{
	.reg .b32 	%r<4>;
	.reg .b64 	%rd<5>;

	ld.param.u64 	%rd1, [_Z7SetFlagPii_param_0];
	ld.param.u32 	%r1, [_Z7SetFlagPii_param_1];
	cvta.to.global.u64 	%rd2, %rd1;
	mul.wide.s32 	%rd3, %r1, 4;
	add.s64 	%rd4, %rd2, %rd3;
	ld.global.u32 	%r2, [%rd4];
	sub.s32 	%r3, 1, %r2;
	st.global.u32 	[%rd4], %r3;
	ret;

}
	// .globl	_Z9SetBufferPi
.visible .entry _Z9SetBufferPi(
	.param .u64 .ptr .align 1 _Z9SetBufferPi_param_0
)
{
	.reg .b32 	%r<3>;
	.reg .b64 	%rd<3>;

	ld.param.u64 	%rd1, [_Z9SetBufferPi_param_0];
	cvta.to.global.u64 	%rd2, %rd1;
	ld.global.u32 	%r1, [%rd2];
	sub.s32 	%r2, 1, %r1;
	st.global.u32 	[%rd2], %r2;
	ret;

}


// ===== COMPILED SASS (sm_100) =====

	.target	sm_100

	.elftype	@"ET_EXEC"


//--------------------- .note.nv.tkinfo           --------------------------
	.section	.note.nv.tkinfo,"",@"SHT_NOTE"
	.sectionflags	@"SHF_NOTE_NV_TKINFO"
	.tkinfo
        /*0018*/ 	.word	0x00000002
        /*0030*/ 	.string	""
        /*0030*/ 	.string	"ptxas"
        /*0030*/ 	.string	"Cuda compilation tools, release 13.0, V13.0.88"
        /*0030*/ 	.string	"Build cuda_13.0.r13.0/compiler.36424714_0"
        /*0030*/ 	.string	"-arch sm_100 -m 64 "



//--------------------- .note.nv.cuinfo           --------------------------
	.section	.note.nv.cuinfo,"",@"SHT_NOTE"
	.sectionflags	@"SHF_NOTE_NV_CUINFO"
        /*0018*/ 	.short	0x0002
        /*001a*/ 	.short	0x0064
        /*001c*/ 	.short	0x0082
	.zero		2


//--------------------- .nv.info                  --------------------------
	.section	.nv.info,"",@"SHT_CUDA_INFO"
	.align	4


	//----- nvinfo : EIATTR_REGCOUNT
	.align		4
        /*0000*/ 	.byte	0x04, 0x2f
        /*0002*/ 	.short	(.L_7 - .L_6)
	.align		4
.L_6:
        /*0004*/ 	.word	index@(_Z19GetOutputLayerDeltaPdS_S_i)
        /*0008*/ 	.word	0x0000000c


	//----- nvinfo : EIATTR_FRAME_SIZE
	.align		4
.L_7:
        /*000c*/ 	.byte	0x04, 0x11
        /*000e*/ 	.short	(.L_9 - .L_8)
	.align		4
.L_8:
        /*0010*/ 	.word	index@(_Z19GetOutputLayerDeltaPdS_S_i)
        /*0014*/ 	.word	0x00000000


	//----- nvinfo : EIATTR_REGCOUNT
	.align		4
.L_9:
        /*0018*/ 	.byte	0x04, 0x2f
        /*001a*/ 	.short	(.L_11 - .L_10)
	.align		4
.L_10:
        /*001c*/ 	.word	index@(_Z19GetHiddenLayerDeltaPdS_S_S_i)
        /*0020*/ 	.word	0x00000010


	//----- nvinfo : EIATTR_FRAME_SIZE
	.align		4
.L_11:
        /*0024*/ 	.byte	0x04, 0x11
        /*0026*/ 	.short	(.L_13 - .L_12)
	.align		4
.L_12:
        /*0028*/ 	.word	index@(_Z19GetHiddenLayerDeltaPdS_S_S_i)
        /*002c*/ 	.word	0x00000000


	//----- nvinfo : EIATTR_REGCOUNT
	.align		4
.L_13:
        /*0030*/ 	.byte	0x04, 0x2f
        /*0032*/ 	.short	(.L_15 - .L_14)
	.align		4
.L_14:
        /*0034*/ 	.word	index@(_Z12UpdateWeightPdS_S_iid)
        /*0038*/ 	.word	0x0000000e


	//----- nvinfo : EIATTR_FRAME_SIZE
	.align		4
.L_15:
        /*003c*/ 	.byte	0x04, 0x11
        /*003e*/ 	.short	(.L_17 - .L_16)
	.align		4
.L_16:
        /*0040*/ 	.word	index@(_Z12UpdateWeightPdS_S_iid)
        /*0044*/ 	.word	0x00000000


	//----- nvinfo : EIATTR_REGCOUNT
	.align		4
.L_17:
        /*0048*/ 	.byte	0x04, 0x2f
        /*004a*/ 	.short	(.L_19 - .L_18)
	.align		4
.L_18:
        /*004c*/ 	.word	index@(_Z7SigmoidPdi)
        /*0050*/ 	.word	0x00000010


	//----- nvinfo : EIATTR_FRAME_SIZE
	.align		4
.L_19:
        /*0054*/ 	.byte	0x04, 0x11
        /*0056*/ 	.short	(.L_21 - .L_20)
	.align		4
.L_20:
        /*0058*/ 	.word	index@($__internal_1_$__cuda_sm20_dblrcp_rn_slowpath_v3)
        /*005c*/ 	.word	0x00000000


	//----- nvinfo : EIATTR_FRAME_SIZE
	.align		4
.L_21:
        /*0060*/ 	.byte	0x04, 0x11
        /*0062*/ 	.short	(.L_23 - .L_22)
	.align		4
.L_22:
        /*0064*/ 	.word	index@(_Z7SigmoidPdi)
        /*0068*/ 	.word	0x00000000


	//----- nvinfo : EIATTR_REGCOUNT
	.align		4
.L_23:
        /*006c*/ 	.byte	0x04, 0x2f
        /*006e*/ 	.short	(.L_25 - .L_24)
	.align		4
.L_24:
        /*0070*/ 	.word	index@(_Z11ExponentialPdi)
        /*0074*/ 	.word	0x0000000e


	//----- nvinfo : EIATTR_FRAME_SIZE
	.align		4
.L_25:
        /*0078*/ 	.byte	0x04, 0x11
        /*007a*/ 	.short	(.L_27 - .L_26)
	.align		4
.L_26:
        /*007c*/ 	.word	index@(_Z11ExponentialPdi)
        /*0080*/ 	.word	0x00000000


	//----- nvinfo : EIATTR_REGCOUNT
	.align		4
.L_27:
        /*0084*/ 	.byte	0x04, 0x2f
        /*0086*/ 	.short	(.L_29 - .L_28)
	.align		4
.L_28:
        /*0088*/ 	.word	index@(_Z7SoftmaxPddi)
        /*008c*/ 	.word	0x0000001b


	//----- nvinfo : EIATTR_FRAME_SIZE
	.align		4
.L_29:
        /*0090*/ 	.byte	0x04, 0x11
        /*0092*/ 	.short	(.L_31 - .L_30)
	.align		4
.L_30:
        /*0094*/ 	.word	index@($__internal_0_$__cuda_sm20_div_rn_f64_full)
        /*0098*/ 	.word	0x00000000


	//----- nvinfo : EIATTR_FRAME_SIZE
	.align		4
.L_31:
        /*009c*/ 	.byte	0x04, 0x11
        /*009e*/ 	.short	(.L_33 - .L_32)
	.align		4
.L_32:
        /*00a0*/ 	.word	index@(_Z7SoftmaxPddi)
        /*00a4*/ 	.word	0x00000000


	//----- nvinfo : EIATTR_REGCOUNT
	.align		4
.L_33:
        /*00a8*/ 	.byte	0x04, 0x2f
        /*00aa*/ 	.short	(.L_35 - .L_34)
	.align		4
.L_34:
        /*00ac*/ 	.word	index@(_Z5PrintPdi)
        /*00b0*/ 	.word	0x0000001b


	//----- nvinfo : EIATTR_FRAME_SIZE
	.align		4
.L_35:
        /*00b4*/ 	.byte	0x04, 0x11
        /*00b6*/ 	.short	(.L_37 - .L_36)
	.align		4
.L_36:
        /*00b8*/ 	.word	index@(_Z5PrintPdi)
        /*00bc*/ 	.word	0x00000008


	//----- nvinfo : EIATTR_REGCOUNT
	.align		4
.L_37:
        /*00c0*/ 	.byte	0x04, 0x2f
        /*00c2*/ 	.short	(.L_39 - .L_38)
	.align		4
.L_38:
        /*00c4*/ 	.word	index@(_Z8PrintintPiii)
        /*00c8*/ 	.word	0x0000001e


	//----- nvinfo : EIATTR_FRAME_SIZE
	.align		4
.L_39:
        /*00cc*/ 	.byte	0x04, 0x11
        /*00ce*/ 	.short	(.L_41 - .L_40)
	.align		4
.L_40:
        /*00d0*/ 	.word	index@(_Z8PrintintPiii)
        /*00d4*/ 	.word	0x00000008


	//----- nvinfo : EIATTR_REGCOUNT
	.align		4
.L_41:
        /*00d8*/ 	.byte	0x04, 0x2f
        /*00da*/ 	.short	(.L_43 - .L_42)
	.align		4
.L_42:
        /*00dc*/ 	.word	index@(_Z7PrintFwii)
        /*00e0*/ 	.word	0x00000018


	//----- nvinfo : EIATTR_FRAME_SIZE
	.align		4
.L_43:
        /*00e4*/ 	.byte	0x04, 0x11
        /*00e6*/ 	.short	(.L_45 - .L_44)
	.align		4
.L_44:
        /*00e8*/ 	.word	index@(_Z7PrintFwii)
        /*00ec*/ 	.word	0x00000008


	//----- nvinfo : EIATTR_REGCOUNT
	.align		4
.L_45:
        /*00f0*/ 	.byte	0x04, 0x2f
        /*00f2*/ 	.short	(.L_47 - .L_46)
	.align		4
.L_46:
        /*00f4*/ 	.word	index@(_Z7PrintBwii)
        /*00f8*/ 	.word	0x00000018


	//----- nvinfo : EIATTR_FRAME_SIZE
	.align		4
.L_47:
        /*00fc*/ 	.byte	0x04, 0x11
        /*00fe*/ 	.short	(.L_49 - .L_48)
	.align		4
.L_48:
        /*0100*/ 	.word	index@(_Z7PrintBwii)
        /*0104*/ 	.word	0x00000008


	//----- nvinfo : EIATTR_REGCOUNT
	.align		4
.L_49:
        /*0108*/ 	.byte	0x04, 0x2f
        /*010a*/ 	.short	(.L_51 - .L_50)
	.align		4
.L_50:
        /*010c*/ 	.word	index@(_Z13WaituntilZeroPiiii)
        /*0110*/ 	.word	0x00000004


	//----- nvinfo : EIATTR_FRAME_SIZE
	.align		4
.L_51:
        /*0114*/ 	.byte	0x04, 0x11
        /*0116*/ 	.short	(.L_53 - .L_52)
	.align		4
.L_52:
        /*0118*/ 	.word	index@(_Z13WaituntilZeroPiiii)
        /*011c*/ 	.word	0x00000000


	//----- nvinfo : EIATTR_REGCOUNT
	.align		4
.L_53:
        /*0120*/ 	.byte	0x04, 0x2f
        /*0122*/ 	.short	(.L_55 - .L_54)
	.align		4
.L_54:
        /*0124*/ 	.word	index@(_Z12WaituntilOnePiiii)
        /*0128*/ 	.word	0x00000004


	//----- nvinfo : EIATTR_FRAME_SIZE
	.align		4
.L_55:
        /*012c*/ 	.byte	0x04, 0x11
        /*012e*/ 	.short	(.L_57 - .L_56)
	.align		4
.L_56:
        /*0130*/ 	.word	index@(_Z12WaituntilOnePiiii)
        /*0134*/ 	.word	0x00000000


	//----- nvinfo : EIATTR_REGCOUNT
	.align		4
.L_57:
        /*0138*/ 	.byte	0x04, 0x2f
        /*013a*/ 	.short	(.L_59 - .L_58)
	.align		4
.L_58:
        /*013c*/ 	.word	index@(_Z7SetFlagPii)
        /*0140*/ 	.word	0x00000008


	//----- nvinfo : EIATTR_FRAME_SIZE
	.align		4
.L_59:
        /*0144*/ 	.byte	0x04, 0x11
        /*0146*/ 	.short	(.L_61 - .L_60)
	.align		4
.L_60:
        /*0148*/ 	.word	index@(_Z7SetFlagPii)
        /*014c*/ 	.word	0x00000000


	//----- nvinfo : EIATTR_REGCOUNT
	.align		4
.L_61:
        /*0150*/ 	.byte	0x04, 0x2f
        /*0152*/ 	.short	(.L_63 - .L_62)
	.align		4
.L_62:
        /*0154*/ 	.word	index@(_Z9SetBufferPi)
        /*0158*/ 	.word	0x00000008


	//----- nvinfo : EIATTR_FRAME_SIZE
	.align		4
.L_63:
        /*015c*/ 	.byte	0x04, 0x11
        /*015e*/ 	.short	(.L_65 - .L_64)
	.align		4
.L_64:
        /*0160*/ 	.word	index@(_Z9SetBufferPi)
        /*0164*/ 	.word	0x00000000


	//----- nvinfo : EIATTR_MIN_STACK_SIZE
	.align		4
.L_65:
        /*0168*/ 	.byte	0x04, 0x12
        /*016a*/ 	.short	(.L_67 - .L_66)
	.align		4
.L_66:
        /*016c*/ 	.word	index@(_Z9SetBufferPi)
        /*0170*/ 	.word	0x00000000


	//----- nvinfo : EIATTR_MIN_STACK_SIZE
	.align		4
.L_67:
        /*0174*/ 	.byte	0x04, 0x12
        /*0176*/ 	.short	(.L_69 - .L_68)
	.align		4
.L_68:
        /*0178*/ 	.word	index@(_Z7SetFlagPii)
        /*017c*/ 	.word	0x00000000


	//----- nvinfo : EIATTR_MIN_STACK_SIZE
	.align		4
.L_69:
        /*0180*/ 	.byte	0x04, 0x12
        /*0182*/ 	.short	(.L_71 - .L_70)
	.align		4
.L_70:
        /*0184*/ 	.word	index@(_Z12WaituntilOnePiiii)
        /*0188*/ 	.word	0x00000000


	//----- nvinfo : EIATTR_MIN_STACK_SIZE
	.align		4
.L_71:
        /*018c*/ 	.byte	0x04, 0x12
        /*018e*/ 	.short	(.L_73 - .L_72)
	.align		4
.L_72:
        /*0190*/ 	.word	index@(_Z13WaituntilZeroPiiii)
        /*0194*/ 	.word	0x00000000


	//----- nvinfo : EIATTR_MIN_STACK_SIZE
	.align		4
.L_73:
        /*0198*/ 	.byte	0x04, 0x12
        /*019a*/ 	.short	(.L_75 - .L_74)
	.align		4
.L_74:
        /*019c*/ 	.word	index@(_Z7PrintBwii)
        /*01a0*/ 	.word	0x00000008


	//----- nvinfo : EIATTR_MIN_STACK_SIZE
	.align		4
.L_75:
        /*01a4*/ 	.byte	0x04, 0x12
        /*01a6*/ 	.short	(.L_77 - .L_76)
	.align		4
.L_76:
        /*01a8*/ 	.word	index@(_Z7PrintFwii)
        /*01ac*/ 	.word	0x00000008


	//----- nvinfo : EIATTR_MIN_STACK_SIZE
	.align		4
.L_77:
        /*01b0*/ 	.byte	0x04, 0x12
        /*01b2*/ 	.short	(.L_79 - .L_78)
	.align		4
.L_78:
        /*01b4*/ 	.word	index@(_Z8PrintintPiii)
        /*01b8*/ 	.word	0x00000008


	//----- nvinfo : EIATTR_MIN_STACK_SIZE
	.align		4
.L_79:
        /*01bc*/ 	.byte	0x04, 0x12
        /*01be*/ 	.short	(.L_81 - .L_80)
	.align		4
.L_80:
        /*01c0*/ 	.word	index@(_Z5PrintPdi)
        /*01c4*/ 	.word	0x00000008


	//----- nvinfo : EIATTR_MIN_STACK_SIZE
	.align		4
.L_81:
        /*01c8*/ 	.byte	0x04, 0x12
        /*01ca*/ 	.short	(.L_83 - .L_82)
	.align		4
.L_82:
        /*01cc*/ 	.word	index@(_Z7SoftmaxPddi)
        /*01d0*/ 	.word	0x00000000


	//----- nvinfo : EIATTR_MIN_STACK_SIZE
	.align		4
.L_83:
        /*01d4*/ 	.byte	0x04, 0x12
        /*01d6*/ 	.short	(.L_85 - .L_84)
	.align		4
.L_84:
        /*01d8*/ 	.word	index@(_Z11ExponentialPdi)
        /*01dc*/ 	.word	0x00000000


	//----- nvinfo : EIATTR_MIN_STACK_SIZE
	.align		4
.L_85:
        /*01e0*/ 	.byte	0x04, 0x12
        /*01e2*/ 	.short	(.L_87 - .L_86)
	.align		4
.L_86:
        /*01e4*/ 	.word	index@(_Z7SigmoidPdi)
        /*01e8*/ 	.word	0x00000000


	//----- nvinfo : EIATTR_MIN_STACK_SIZE
	.align		4
.L_87:
        /*01ec*/ 	.byte	0x04, 0x12
        /*01ee*/ 	.short	(.L_89 - .L_88)
	.align		4
.L_88:
        /*01f0*/ 	.word	index@(_Z12UpdateWeightPdS_S_iid)
        /*01f4*/ 	.word	0x00000000


	//----- nvinfo : EIATTR_MIN_STACK_SIZE
	.align		4
.L_89:
        /*01f8*/ 	.byte	0x04, 0x12
        /*01fa*/ 	.short	(.L_91 - .L_90)
	.align		4
.L_90:
        /*01fc*/ 	.word	index@(_Z19GetHiddenLayerDeltaPdS_S_S_i)
        /*0200*/ 	.word	0x00000000


	//----- nvinfo : EIATTR_MIN_STACK_SIZE
	.align		4
.L_91:
        /*0204*/ 	.byte	0x04, 0x12
        /*0206*/ 	.short	(.L_93 - .L_92)
	.align		4
.L_92:
        /*0208*/ 	.word	index@(_Z19GetOutputLayerDeltaPdS_S_i)
        /*020c*/ 	.word	0x00000000
.L_93:


//--------------------- .nv.compat                --------------------------
	.section	.nv.compat,"",@"SHT_CUDA_COMPAT_INFO"
	.align	4
        /*0000*/ 	.byte	0x02, 0x09, 0x00, 0x00, 0x02, 0x02, 0x01, 0x00, 0x02, 0x05, 0x05, 0x00, 0x03, 0x07, 0x01, 0x01
        /*0010*/ 	.byte	0x02, 0x03, 0x00, 0x00, 0x02, 0x06, 0x01, 0x00, 0x04, 0x0b, 0x08, 0x00, 0x01, 0x00, 0x00, 0x00
        /*0020*/ 	.byte	0x00, 0x00, 0x00, 0x00


//--------------------- .nv.info._Z9SetBufferPi   --------------------------
	.section	.nv.info._Z9SetBufferPi,"",@"SHT_CUDA_INFO"
	.sectionflags	@""
	.align	4


	//----- nvinfo : EIATTR_CUDA_API_VERSION
	.align		4
        /*0000*/ 	.byte	0x04, 0x37
        /*0002*/ 	.short	(.L_95 - .L_94)
.L_94:
        /*0004*/ 	.word	0x00000082


	//----- nvinfo : EIATTR_KPARAM_INFO
	.align		4
.L_95:
        /*0008*/ 	.byte	0x04, 0x17
        /*000a*/ 	.short	(.L_97 - .L_96)
.L_96:
        /*000c*/ 	.word	0x00000000
        /*0010*/ 	.short	0x0000
        /*0012*/ 	.short	0x0000
        /*0014*/ 	.byte	0x00, 0xf5, 0x21, 0x00


	//----- nvinfo : EIATTR_SPARSE_MMA_MASK
	.align		4
.L_97:
        /*0018*/ 	.byte	0x03, 0x50
        /*001a*/ 	.short	0x0000


	//----- nvinfo : EIATTR_MAXREG_COUNT
	.align		4
        /*001c*/ 	.byte	0x03, 0x1b
        /*001e*/ 	.short	0x00ff


	//----- nvinfo : EIATTR_MERCURY_ISA_VERSION
	.align		4
        /*0020*/ 	.byte	0x03, 0x5f
        /*0022*/ 	.short	0x0101


	//----- nvinfo : EIATTR_VRC_CTA_INIT_COUNT
	.align		4
        /*0024*/ 	.byte	0x02, 0x4a
	.zero		1
	.zero		1


	//----- nvinfo : EIATTR_EXIT_INSTR_OFFSETS
	.align		4
        /*0028*/ 	.byte	0x04, 0x1c
        /*002a*/ 	.short	(.L_99 - .L_98)


	//   ....[0]....
.L_98:
        /*002c*/ 	.word	0x00000060


	//----- nvinfo : EIATTR_CBANK_PARAM_SIZE
	.align		4
.L_99:
        /*0030*/ 	.byte	0x03, 0x19
        /*0032*/ 	.short	0x0008


	//----- nvinfo : EIATTR_PARAM_CBANK
	.align		4
        /*0034*/ 	.byte	0x04, 0x0a
        /*0036*/ 	.short	(.L_101 - .L_100)
	.align		4
.L_100:
        /*0038*/ 	.word	index@(.nv.constant0._Z9SetBufferPi)
        /*003c*/ 	.short	0x0380
        /*003e*/ 	.short	0x0008


	//----- nvinfo : EIATTR_SW_WAR
	.align		4
.L_101:
        /*0040*/ 	.byte	0x04, 0x36
        /*0042*/ 	.short	(.L_103 - .L_102)
.L_102:
        /*0044*/ 	.word	0x00000008
.L_103:


//--------------------- .nv.info._Z7SetFlagPii    --------------------------
	.section	.nv.info._Z7SetFlagPii,"",@"SHT_CUDA_INFO"
	.sectionflags	@""
	.align	4


	//----- nvinfo : EIATTR_CUDA_API_VERSION
	.align		4
        /*0000*/ 	.byte	0x04, 0x37
        /*0002*/ 	.short	(.L_105 - .L_104)
.L_104:
        /*0004*/ 	.word	0x00000082


	//----- nvinfo : EIATTR_KPARAM_INFO
	.align		4
.L_105:
        /*0008*/ 	.byte	0x04, 0x17
        /*000a*/ 	.short	(.L_107 - .L_106)
.L_106:
        /*000c*/ 	.word	0x00000000
        /*0010*/ 	.short	0x0001
        /*0012*/ 	.short	0x0008
        /*0014*/ 	.byte	0x00, 0xf0, 0x11, 0x00


	//----- nvinfo : EIATTR_KPARAM_INFO
	.align		4
.L_107:
        /*0018*/ 	.byte	0x04, 0x17
        /*001a*/ 	.short	(.L_109 - .L_108)
.L_108:
        /*001c*/ 	.word	0x00000000
        /*0020*/ 	.short	0x0000
        /*0022*/ 	.short	0x0000
        /*0024*/ 	.byte	0x00, 0xf5, 0x21, 0x00


	//----- nvinfo : EIATTR_SPARSE_MMA_MASK
	.align		4
.L_109:
        /*0028*/ 	.byte	0x03, 0x50
        /*002a*/ 	.short	0x0000


	//----- nvinfo : EIATTR_MAXREG_COUNT
	.align		4
        /*002c*/ 	.byte	0x03, 0x1b
        /*002e*/ 	.short	0x00ff


	//----- nvinfo : EIATTR_MERCURY_ISA_VERSION
	.align		4
        /*0030*/ 	.byte	0x03, 0x5f
        /*0032*/ 	.short	0x0101


	//----- nvinfo : EIATTR_VRC_CTA_INIT_COUNT
	.align		4
        /*0034*/ 	.byte	0x02, 0x4a
	.zero		1
	.zero		1


	//----- nvinfo : EIATTR_EXIT_INSTR_OFFSETS
	.align		4
        /*0038*/ 	.byte	0x04, 0x1c
        /*003a*/ 	.short	(.L_111 - .L_110)


	//   ....[0]....
.L_110:
        /*003c*/ 	.word	0x00000080


	//----- nvinfo : EIATTR_CBANK_PARAM_SIZE
	.align		4
.L_111:
        /*0040*/ 	.byte	0x03, 0x19
        /*0042*/ 	.short	0x000c


	//----- nvinfo : EIATTR_PARAM_CBANK
	.align		4
        /*0044*/ 	.byte	0x04, 0x0a
        /*0046*/ 	.short	(.L_113 - .L_112)
	.align		4
.L_112:
        /*0048*/ 	.word	index@(.nv.constant0._Z7SetFlagPii)
        /*004c*/ 	.short	0x0380
        /*004e*/ 	.short	0x000c


	//----- nvinfo : EIATTR_SW_WAR
	.align		4
.L_113:
        /*0050*/ 	.byte	0x04, 0x36
        /*0052*/ 	.short	(.L_115 - .L_114)
.L_114:
        /*0054*/ 	.word	0x00000008
.L_115:


//--------------------- .nv.info._Z12WaituntilOnePiiii --------------------------
	.section	.nv.info._Z12WaituntilOnePiiii,"",@"SHT_CUDA_INFO"
	.sectionflags	@""
	.align	4


	//----- nvinfo : EIATTR_CUDA_API_VERSION
	.align		4
        /*0000*/ 	.byte	0x04, 0x37
        /*0002*/ 	.short	(.L_117 - .L_116)
.L_116:
        /*0004*/ 	.word	0x00000082


	//----- nvinfo : EIATTR_KPARAM_INFO
	.align		4
.L_117:
        /*0008*/ 	.byte	0x04, 0x17
        /*000a*/ 	.short	(.L_119 - .L_118)
.L_118:
        /*000c*/ 	.word	0x00000000
        /*0010*/ 	.short	0x0003
        /*0012*/ 	.short	0x0010
        /*0014*/ 	.byte	0x00, 0xf0, 0x11, 0x00


	//----- nvinfo : EIATTR_KPARAM_INFO
	.align		4
.L_119:
        /*0018*/ 	.byte	0x04, 0x17
        /*001a*/ 	.short	(.L_121 - .L_120)
.L_120:
        /*001c*/ 	.word	0x00000000
        /*0020*/ 	.short	0x0002
        /*0022*/ 	.short	0x000c
        /*0024*/ 	.byte	0x00, 0xf0, 0x11, 0x00


	//----- nvinfo : EIATTR_KPARAM_INFO
	.align		4
.L_121:
        /*0028*/ 	.byte	0x04, 0x17
        /*002a*/ 	.short	(.L_123 - .L_122)
.L_122:
        /*002c*/ 	.word	0x00000000
        /*0030*/ 	.short	0x0001
        /*0032*/ 	.short	0x0008
        /*0034*/ 	.byte	0x00, 0xf0, 0x11, 0x00


	//----- nvinfo : EIATTR_KPARAM_INFO
	.align		4
.L_123:
        /*0038*/ 	.byte	0x04, 0x17
        /*003a*/ 	.short	(.L_125 - .L_124)
.L_124:
        /*003c*/ 	.word	0x00000000
        /*0040*/ 	.short	0x0000
        /*0042*/ 	.short	0x0000
        /*0044*/ 	.byte	0x00, 0xf5, 0x21, 0x00


	//----- nvinfo : EIATTR_SPARSE_MMA_MASK
	.align		4
.L_125:
        /*0048*/ 	.byte	0x03, 0x50
        /*004a*/ 	.short	0x0000


	//----- nvinfo : EIATTR_MAXREG_COUNT
	.align		4
        /*004c*/ 	.byte	0x03, 0x1b
        /*004e*/ 	.short	0x00ff


	//----- nvinfo : EIATTR_MERCURY_ISA_VERSION
	.align		4
        /*0050*/ 	.byte	0x03, 0x5f
        /*0052*/ 	.short	0x0101


	//----- nvinfo : EIATTR_VRC_CTA_INIT_COUNT
	.align		4
        /*0054*/ 	.byte	0x02, 0x4a
	.zero		1
	.zero		1


	//----- nvinfo : EIATTR_EXIT_INSTR_OFFSETS
	.align		4
        /*0058*/ 	.byte	0x04, 0x1c
        /*005a*/ 	.short	(.L_127 - .L_126)


	//   ....[0]....
.L_126:
        /*005c*/ 	.word	0x00000010


	//----- nvinfo : EIATTR_CBANK_PARAM_SIZE
	.align		4
.L_127:
        /*0060*/ 	.byte	0x03, 0x19
        /*0062*/ 	.short	0x0014


	//----- nvinfo : EIATTR_PARAM_CBANK
	.align		4
        /*0064*/ 	.byte	0x04, 0x0a
        /*0066*/ 	.short	(.L_129 - .L_128)
	.align		4
.L_128:
        /*0068*/ 	.word	index@(.nv.constant0._Z12WaituntilOnePiiii)
        /*006c*/ 	.short	0x0380
        /*006e*/ 	.short	0x0014


	//----- nvinfo : EIATTR_SW_WAR
	.align		4
.L_129:
        /*0070*/ 	.byte	0x04, 0x36
        /*0072*/ 	.short	(.L_131 - .L_130)
.L_130:
        /*0074*/ 	.word	0x00000008
.L_131:


//--------------------- .nv.info._Z13WaituntilZeroPiiii --------------------------
	.section	.nv.info._Z13WaituntilZeroPiiii,"",@"SHT_CUDA_INFO"
	.sectionflags	@""
	.align	4


	//----- nvinfo : EIATTR_CUDA_API_VERSION
	.align		4
        /*0000*/ 	.byte	0x04, 0x37
        /*0002*/ 	.short	(.L_133 - .L_132)
.L_132:
        /*0004*/ 	.word	0x00000082


	//----- nvinfo : EIATTR_KPARAM_INFO
	.align		4
.L_133:
        /*0008*/ 	.byte	0x04, 0x17
        /*000a*/ 	.short	(.L_135 - .L_134)
.L_134:
        /*000c*/ 	.word	0x00000000
        /*0010*/ 	.short	0x0003
        /*0012*/ 	.short	0x0010
        /*0014*/ 	.byte	0x00, 0xf0, 0x11, 0x00


	//----- nvinfo : EIATTR_KPARAM_INFO
	.align		4
.L_135:
        /*0018*/ 	.byte	0x04, 0x17
        /*001a*/ 	.short	(.L_137 - .L_136)
.L_136:
        /*001c*/ 	.word	0x00000000
        /*0020*/ 	.short	0x0002
        /*0022*/ 	.short	0x000c
        /*0024*/ 	.byte	0x00, 0xf0, 0x11, 0x00


	//----- nvinfo : EIATTR_KPARAM_INFO
	.align		4
.L_137:
        /*0028*/ 	.byte	0x04, 0x17
        /*002a*/ 	.short	(.L_139 - .L_138)
.L_138:
        /*002c*/ 	.word	0x00000000
        /*0030*/ 	.short	0x0001
        /*0032*/ 	.short	0x0008
        /*0034*/ 	.byte	0x00, 0xf0, 0x11, 0x00


	//----- nvinfo : EIATTR_KPARAM_INFO
	.align		4
.L_139:
        /*0038*/ 	.byte	0x04, 0x17
        /*003a*/ 	.short	(.L_141 - .L_140)
.L_140:
        /*003c*/ 	.word	0x00000000
        /*0040*/ 	.short	0x0000
        /*0042*/ 	.short	0x0000
        /*0044*/ 	.byte	0x00, 0xf5, 0x21, 0x00


	//----- nvinfo : EIATTR_SPARSE_MMA_MASK
	.align		4
.L_141:
        /*0048*/ 	.byte	0x03, 0x50
        /*004a*/ 	.short	0x0000


	//----- nvinfo : EIATTR_MAXREG_COUNT
	.align		4
        /*004c*/ 	.byte	0x03, 0x1b
        /*004e*/ 	.short	0x00ff


	//----- nvinfo : EIATTR_MERCURY_ISA_VERSION
	.align		4
        /*0050*/ 	.byte	0x03, 0x5f
        /*0052*/ 	.short	0x0101


	//----- nvinfo : EIATTR_VRC_CTA_INIT_COUNT
	.align		4
        /*0054*/ 	.byte	0x02, 0x4a
	.zero		1
	.zero		1


	//----- nvinfo : EIATTR_EXIT_INSTR_OFFSETS
	.align		4
        /*0058*/ 	.byte	0x04, 0x1c
        /*005a*/ 	.short	(.L_143 - .L_142)


	//   ....[0]....
.L_142:
        /*005c*/ 	.word	0x00000010


	//----- nvinfo : EIATTR_CBANK_PARAM_SIZE
	.align		4
.L_143:
        /*0060*/ 	.byte	0x03, 0x19
        /*0062*/ 	.short	0x0014


	//----- nvinfo : EIATTR_PARAM_CBANK
	.align		4
        /*0064*/ 	.byte	0x04, 0x0a
        /*0066*/ 	.short	(.L_145 - .L_144)
	.align		4
.L_144:
        /*0068*/ 	.word	index@(.nv.constant0._Z13WaituntilZeroPiiii)
        /*006c*/ 	.short	0x0380
        /*006e*/ 	.short	0x0014


	//----- nvinfo : EIATTR_SW_WAR
	.align		4
.L_145:
        /*0070*/ 	.byte	0x04, 0x36
        /*0072*/ 	.short	(.L_147 - .L_146)
.L_146:
        /*0074*/ 	.word	0x00000008
.L_147:


//--------------------- .nv.info._Z7PrintBwii     --------------------------
	.section	.nv.info._Z7PrintBwii,"",@"SHT_CUDA_INFO"
	.sectionflags	@""
	.align	4


	//----- nvinfo : EIATTR_CUDA_API_VERSION
	.align		4
        /*0000*/ 	.byte	0x04, 0x37
        /*0002*/ 	.short	(.L_149 - .L_148)
.L_148:
        /*0004*/ 	.word	0x00000082


	//----- nvinfo : EIATTR_KPARAM_INFO
	.align		4
.L_149:
        /*0008*/ 	.byte	0x04, 0x17
        /*000a*/ 	.short	(.L_151 - .L_150)
.L_150:
        /*000c*/ 	.word	0x00000000
        /*0010*/ 	.short	0x0001
        /*0012*/ 	.short	0x0004
        /*0014*/ 	.byte	0x00, 0xf0, 0x11, 0x00


	//----- nvinfo : EIATTR_KPARAM_INFO
	.align		4
.L_151:
        /*0018*/ 	.byte	0x04, 0x17
        /*001a*/ 	.short	(.L_153 - .L_152)
.L_152:
        /*001c*/ 	.word	0x00000000
        /*0020*/ 	.short	0x0000
        /*0022*/ 	.short	0x0000
        /*0024*/ 	.byte	0x00, 0xf0, 0x11, 0x00


	//----- nvinfo : EIATTR_SPARSE_MMA_MASK
	.align		4
.L_153:
        /*0028*/ 	.byte	0x03, 0x50
        /*002a*/ 	.short	0x0000


	//----- nvinfo : EIATTR_MAXREG_COUNT
	.align		4
        /*002c*/ 	.byte	0x03, 0x1b
        /*002e*/ 	.short	0x00ff


	//----- nvinfo : EIATTR_EXTERNS
	.align		4
        /*0030*/ 	.byte	0x04, 0x0f
        /*0032*/ 	.short	(.L_155 - .L_154)


	//   ....[0]....
	.align		4
.L_154:
        /*0034*/ 	.word	index@(vprintf)


	//----- nvinfo : EIATTR_MERCURY_ISA_VERSION
	.align		4
.L_155:
        /*0038*/ 	.byte	0x03, 0x5f
        /*003a*/ 	.short	0x0101


	//----- nvinfo : EIATTR_VRC_CTA_INIT_COUNT
	.align		4
        /*003c*/ 	.byte	0x02, 0x4a
	.zero		1
	.zero		1


	//----- nvinfo : EIATTR_SYSCALL_OFFSETS
	.align		4
        /*0040*/ 	.byte	0x04, 0x46
        /*0042*/ 	.short	(.L_157 - .L_156)


	//   ....[0]....
.L_156:
        /*0044*/ 	.word	0x000000e0


	//----- nvinfo : EIATTR_EXIT_INSTR_OFFSETS
	.align		4
.L_157:
        /*0048*/ 	.byte	0x04, 0x1c
        /*004a*/ 	.short	(.L_159 - .L_158)


	//   ....[0]....
.L_158:
        /*004c*/ 	.word	0x000000f0


	//----- nvinfo : EIATTR_CBANK_PARAM_SIZE
	.align		4
.L_159:
        /*0050*/ 	.byte	0x03, 0x19
        /*0052*/ 	.short	0x0008


	//----- nvinfo : EIATTR_PARAM_CBANK
	.align		4
        /*0054*/ 	.byte	0x04, 0x0a
        /*0056*/ 	.short	(.L_161 - .L_160)
	.align		4
.L_160:
        /*0058*/ 	.word	index@(.nv.constant0._Z7PrintBwii)
        /*005c*/ 	.short	0x0380
        /*005e*/ 	.short	0x0008


	//----- nvinfo : EIATTR_SW_WAR
	.align		4
.L_161:
        /*0060*/ 	.byte	0x04, 0x36
        /*0062*/ 	.short	(.L_163 - .L_162)
.L_162:
        /*0064*/ 	.word	0x00000008
.L_163:


//--------------------- .nv.info._Z7PrintFwii     --------------------------
	.section	.nv.info._Z7PrintFwii,"",@"SHT_CUDA_INFO"
	.sectionflags	@""
	.align	4


	//----- nvinfo : EIATTR_CUDA_API_VERSION
	.align		4
        /*0000*/ 	.byte	0x04, 0x37
        /*0002*/ 	.short	(.L_165 - .L_164)
.L_164:
        /*0004*/ 	.word	0x00000082


	//----- nvinfo : EIATTR_KPARAM_INFO
	.align		4
.L_165:
        /*0008*/ 	.byte	0x04, 0x17
        /*000a*/ 	.short	(.L_167 - .L_166)
.L_166:
        /*000c*/ 	.word	0x00000000
        /*0010*/ 	.short	0x0001
        /*0012*/ 	.short	0x0004
        /*0014*/ 	.byte	0x00, 0xf0, 0x11, 0x00


	//----- nvinfo : EIATTR_KPARAM_INFO
	.align		4
.L_167:
        /*0018*/ 	.byte	0x04, 0x17
        /*001a*/ 	.short	(.L_169 - .L_168)
.L_168:
        /*001c*/ 	.word	0x00000000
        /*0020*/ 	.short	0x0000
        /*0022*/ 	.short	0x0000
        /*0024*/ 	.byte	0x00, 0xf0, 0x11, 0x00


	//----- nvinfo : EIATTR_SPARSE_MMA_MASK
	.align		4
.L_169:
        /*0028*/ 	.byte	0x03, 0x50
        /*002a*/ 	.short	0x0000


	//----- nvinfo : EIATTR_MAXREG_COUNT
	.align		4
        /*002c*/ 	.byte	0x03, 0x1b
        /*002e*/ 	.short	0x00ff


	//----- nvinfo : EIATTR_EXTERNS
	.align		4
        /*0030*/ 	.byte	0x04, 0x0f
        /*0032*/ 	.short	(.L_171 - .L_170)


	//   ....[0]....
	.align		4
.L_170:
        /*0034*/ 	.word	index@(vprintf)


	//----- nvinfo : EIATTR_MERCURY_ISA_VERSION
	.align		4
.L_171:
        /*0038*/ 	.byte	0x03, 0x5f
        /*003a*/ 	.short	0x0101


	//----- nvinfo : EIATTR_VRC_CTA_INIT_COUNT
	.align		4
        /*003c*/ 	.byte	0x02, 0x4a
	.zero		1
	.zero		1


	//----- nvinfo : EIATTR_SYSCALL_OFFSETS
	.align		4
        /*0040*/ 	.byte	0x04, 0x46
        /*0042*/ 	.short	(.L_173 - .L_172)


	//   ....[0]....
.L_172:
        /*0044*/ 	.word	0x000000e0


	//----- nvinfo : EIATTR_EXIT_INSTR_OFFSETS
	.align		4
.L_173:
        /*0048*/ 	.byte	0x04, 0x1c
        /*004a*/ 	.short	(.L_175 - .L_174)


	//   ....[0]....
.L_174:
        /*004c*/ 	.word	0x000000f0


	//----- nvinfo : EIATTR_CBANK_PARAM_SIZE
	.align		4
.L_175:
        /*0050*/ 	.byte	0x03, 0x19
        /*0052*/ 	.short	0x0008


	//----- nvinfo : EIATTR_PARAM_CBANK
	.align		4
        /*0054*/ 	.byte	0x04, 0x0a
        /*0056*/ 	.short	(.L_177 - .L_176)
	.align		4
.L_176:
        /*0058*/ 	.word	index@(.nv.constant0._Z7PrintFwii)
        /*005c*/ 	.short	0x0380
        /*005e*/ 	.short	0x0008


	//----- nvinfo : EIATTR_SW_WAR
	.align		4
.L_177:
        /*0060*/ 	.byte	0x04, 0x36
        /*0062*/ 	.short	(.L_179 - .L_178)
.L_178:
        /*0064*/ 	.word	0x00000008
.L_179:


//--------------------- .nv.info._Z8PrintintPiii  --------------------------
	.section	.nv.info._Z8PrintintPiii,"",@"SHT_CUDA_INFO"
	.sectionflags	@""
	.align	4


	//----- nvinfo : EIATTR_CUDA_API_VERSION
	.align		4
        /*0000*/ 	.byte	0x04, 0x37
        /*0002*/ 	.short	(.L_181 - .L_180)
.L_180:
        /*0004*/ 	.word	0x00000082


	//----- nvinfo : EIATTR_KPARAM_INFO
	.align		4
.L_181:
        /*0008*/ 	.byte	0x04, 0x17
        /*000a*/ 	.short	(.L_183 - .L_182)
.L_182:
        /*000c*/ 	.word	0x00000000
        /*0010*/ 	.short	0x0002
        /*0012*/ 	.short	0x000c
        /*0014*/ 	.byte	0x00, 0xf0, 0x11, 0x00


	//----- nvinfo : EIATTR_KPARAM_INFO
	.align		4
.L_183:
        /*0018*/ 	.byte	0x04, 0x17
        /*001a*/ 	.short	(.L_185 - .L_184)
.L_184:
        /*001c*/ 	.word	0x00000000
        /*0020*/ 	.short	0x0001
        /*0022*/ 	.short	0x0008
        /*0024*/ 	.byte	0x00, 0xf0, 0x11, 0x00


	//----- nvinfo : EIATTR_KPARAM_INFO
	.align		4
.L_185:
        /*0028*/ 	.byte	0x04, 0x17
        /*002a*/ 	.short	(.L_187 - .L_186)
.L_186:
        /*002c*/ 	.word	0x00000000
        /*0030*/ 	.short	0x0000
        /*0032*/ 	.short	0x0000
        /*0034*/ 	.byte	0x00, 0xf5, 0x21, 0x00


	//----- nvinfo : EIATTR_SPARSE_MMA_MASK
	.align		4
.L_187:
        /*0038*/ 	.byte	0x03, 0x50
        /*003a*/ 	.short	0x0000


	//----- nvinfo : EIATTR_MAXREG_COUNT
	.align		4
        /*003c*/ 	.byte	0x03, 0x1b
        /*003e*/ 	.short	0x00ff


	//----- nvinfo : EIATTR_EXTERNS
	.align		4
        /*0040*/ 	.byte	0x04, 0x0f
        /*0042*/ 	.short	(.L_189 - .L_188)


	//   ....[0]....
	.align		4
.L_188:
        /*0044*/ 	.word	index@(vprintf)


	//----- nvinfo : EIATTR_MERCURY_ISA_VERSION
	.align		4
.L_189:
        /*0048*/ 	.byte	0x03, 0x5f
        /*004a*/ 	.short	0x0101


	//----- nvinfo : EIATTR_VRC_CTA_INIT_COUNT
	.align		4
        /*004c*/ 	.byte	0x02, 0x4a
	.zero		1
	.zero		1


	//----- nvinfo : EIATTR_SYSCALL_OFFSETS
	.align		4
        /*0050*/ 	.byte	0x04, 0x46
        /*0052*/ 	.short	(.L_191 - .L_190)


	//   ....[0]....
.L_190:
        /*0054*/ 	.word	0x00000100


	//   ....[1]....
        /*0058*/ 	.word	0x00000300


	//   ....[2]....
        /*005c*/ 	.word	0x000003c0


	//   ....[3]....
        /*0060*/ 	.word	0x00000480


	//   ....[4]....
        /*0064*/ 	.word	0x00000540


	//   ....[5]....
        /*0068*/ 	.word	0x00000600


	//   ....[6]....
        /*006c*/ 	.word	0x000006c0


	//   ....[7]....
        /*0070*/ 	.word	0x00000780


	//   ....[8]....
        /*0074*/ 	.word	0x00000840


	//   ....[9]....
        /*0078*/ 	.word	0x00000900


	//   ....[10]....
        /*007c*/ 	.word	0x000009c0


	//   ....[11]....
        /*0080*/ 	.word	0x00000a80


	//   ....[12]....
        /*0084*/ 	.word	0x00000b40


	//   ....[13]....
        /*0088*/ 	.word	0x00000c00


	//   ....[14]....
        /*008c*/ 	.word	0x00000cc0


	//   ....[15]....
        /*0090*/ 	.word	0x00000d80


	//   ....[16]....
        /*0094*/ 	.word	0x00000e40


	//   ....[17]....
        /*0098*/ 	.word	0x00000ff0


	//   ....[18]....
        /*009c*/ 	.word	0x000010b0


	//   ....[19]....
        /*00a0*/ 	.word	0x00001170


	//   ....[20]....
        /*00a4*/ 	.word	0x00001230


	//   ....[21]....
        /*00a8*/ 	.word	0x000012f0


	//   ....[22]....
        /*00ac*/ 	.word	0x000013b0


	//   ....[23]....
        /*00b0*/ 	.word	0x00001470


	//   ....[24]....
        /*00b4*/ 	.word	0x00001530


	//   ....[25]....
        /*00b8*/ 	.word	0x00001690


	//   ....[26]....
        /*00bc*/ 	.word	0x00001750


	//   ....[27]....
        /*00c0*/ 	.word	0x00001810


	//   ....[28]....
        /*00c4*/ 	.word	0x000018d0


	//   ....[29]....
        /*00c8*/ 	.word	0x00001a30


	//   ....[30]....
        /*00cc*/ 	.word	0x00001b00


	//----- nvinfo : EIATTR_EXIT_INSTR_OFFSETS
	.align		4
.L_191:
        /*00d0*/ 	.byte	0x04, 0x1c
        /*00d2*/ 	.short	(.L_193 - .L_192)


	//   ....[0]....
.L_192:
        /*00d4*/ 	.word	0x00001b10


	//----- nvinfo : EIATTR_CRS_STACK_SIZE
	.align		4
.L_193:
        /*00d8*/ 	.byte	0x04, 0x1e
        /*00da*/ 	.short	(.L_195 - .L_194)
.L_194:
        /*00dc*/ 	.word	0x00000000


	//----- nvinfo : EIATTR_CBANK_PARAM_SIZE
	.align		4
.L_195:
        /*00e0*/ 	.byte	0x03, 0x19
        /*00e2*/ 	.short	0x0010


	//----- nvinfo : EIATTR_PARAM_CBANK
	.align		4
        /*00e4*/ 	.byte	0x04, 0x0a
        /*00e6*/ 	.short	(.L_197 - .L_196)
	.align		4
.L_196:
        /*00e8*/ 	.word	index@(.nv.constant0._Z8PrintintPiii)
        /*00ec*/ 	.short	0x0380
        /*00ee*/ 	.short	0x0010


	//----- nvinfo : EIATTR_SW_WAR
	.align		4
.L_197:
        /*00f0*/ 	.byte	0x04, 0x36
        /*00f2*/ 	.short	(.L_199 - .L_198)
.L_198:
        /*00f4*/ 	.word	0x00000008
.L_199:


//--------------------- .nv.info._Z5PrintPdi      --------------------------
	.section	.nv.info._Z5PrintPdi,"",@"SHT_CUDA_INFO"
	.sectionflags	@""
	.align	4


	//----- nvinfo : EIATTR_CUDA_API_VERSION
	.align		4
        /*0000*/ 	.byte	0x04, 0x37
        /*0002*/ 	.short	(.L_201 - .L_200)
.L_200:
        /*0004*/ 	.word	0x00000082


	//----- nvinfo : EIATTR_KPARAM_INFO
	.align		4
.L_201:
        /*0008*/ 	.byte	0x04, 0x17
        /*000a*/ 	.short	(.L_203 - .L_202)
.L_202:
        /*000c*/ 	.word	0x00000000
        /*0010*/ 	.short	0x0001
        /*0012*/ 	.short	0x0008
        /*0014*/ 	.byte	0x00, 0xf0, 0x11, 0x00


	//----- nvinfo : EIATTR_KPARAM_INFO
	.align		4
.L_203:
        /*0018*/ 	.byte	0x04, 0x17
        /*001a*/ 	.short	(.L_205 - .L_204)
.L_204:
        /*001c*/ 	.word	0x00000000
        /*0020*/ 	.short	0x0000
        /*0022*/ 	.short	0x0000
        /*0024*/ 	.byte	0x00, 0xf5, 0x21, 0x00


	//----- nvinfo : EIATTR_SPARSE_MMA_MASK
	.align		4
.L_205:
        /*0028*/ 	.byte	0x03, 0x50
        /*002a*/ 	.short	0x0000


	//----- nvinfo : EIATTR_MAXREG_COUNT
	.align		4
        /*002c*/ 	.byte	0x03, 0x1b
        /*002e*/ 	.short	0x00ff


	//----- nvinfo : EIATTR_EXTERNS
	.align		4
        /*0030*/ 	.byte	0x04, 0x0f
        /*0032*/ 	.short	(.L_207 - .L_206)


	//   ....[0]....
	.align		4
.L_206:
        /*0034*/ 	.word	index@(vprintf)


	//----- nvinfo : EIATTR_MERCURY_ISA_VERSION
	.align		4
.L_207:
        /*0038*/ 	.byte	0x03, 0x5f
        /*003a*/ 	.short	0x0101


	//----- nvinfo : EIATTR_VRC_CTA_INIT_COUNT
	.align		4
        /*003c*/ 	.byte	0x02, 0x4a
	.zero		1
	.zero		1


	//----- nvinfo : EIATTR_SYSCALL_OFFSETS
	.align		4
        /*0040*/ 	.byte	0x04, 0x46
        /*0042*/ 	.short	(.L_209 - .L_208)


	//   ....[0]....
.L_208:
        /*0044*/ 	.word	0x00000250


	//   ....[1]....
        /*0048*/ 	.word	0x000002f0


	//   ....[2]....
        /*004c*/ 	.word	0x00000390


	//   ....[3]....
        /*0050*/ 	.word	0x00000430


	//   ....[4]....
        /*0054*/ 	.word	0x000004d0


	//   ....[5]....
        /*0058*/ 	.word	0x00000570


	//   ....[6]....
        /*005c*/ 	.word	0x00000610


	//   ....[7]....
        /*0060*/ 	.word	0x000006b0


	//   ....[8]....
        /*0064*/ 	.word	0x00000750


	//   ....[9]....
        /*0068*/ 	.word	0x000007f0


	//   ....[10]....
        /*006c*/ 	.word	0x00000890


	//   ....[11]....
        /*0070*/ 	.word	0x00000930


	//   ....[12]....
        /*0074*/ 	.word	0x000009d0


	//   ....[13]....
        /*0078*/ 	.word	0x00000a70


	//   ....[14]....
        /*007c*/ 	.word	0x00000b10


	//   ....[15]....
        /*0080*/ 	.word	0x00000bb0


	//   ....[16]....
        /*0084*/ 	.word	0x00000d40


	//   ....[17]....
        /*0088*/ 	.word	0x00000de0


	//   ....[18]....
        /*008c*/ 	.word	0x00000e80


	//   ....[19]....
        /*0090*/ 	.word	0x00000f20


	//   ....[20]....
        /*0094*/ 	.word	0x00000fc0


	//   ....[21]....
        /*0098*/ 	.word	0x00001060


	//   ....[22]....
        /*009c*/ 	.word	0x00001100


	//   ....[23]....
        /*00a0*/ 	.word	0x000011a0


	//   ....[24]....
        /*00a4*/ 	.word	0x000012e0


	//   ....[25]....
        /*00a8*/ 	.word	0x00001380


	//   ....[26]....
        /*00ac*/ 	.word	0x00001420


	//   ....[27]....
        /*00b0*/ 	.word	0x000014c0


	//   ....[28]....
        /*00b4*/ 	.word	0x00001620


	//   ....[29]....
        /*00b8*/ 	.word	0x000016f0


	//----- nvinfo : EIATTR_EXIT_INSTR_OFFSETS
	.align		4
.L_209:
        /*00bc*/ 	.byte	0x04, 0x1c
        /*00be*/ 	.short	(.L_211 - .L_210)


	//   ....[0]....
.L_210:
        /*00c0*/ 	.word	0x00001700


	//----- nvinfo : EIATTR_CRS_STACK_SIZE
	.align		4
.L_211:
        /*00c4*/ 	.byte	0x04, 0x1e
        /*00c6*/ 	.short	(.L_213 - .L_212)
.L_212:
        /*00c8*/ 	.word	0x00000000


	//----- nvinfo : EIATTR_CBANK_PARAM_SIZE
	.align		4
.L_213:
        /*00cc*/ 	.byte	0x03, 0x19
        /*00ce*/ 	.short	0x000c


	//----- nvinfo : EIATTR_PARAM_CBANK
	.align		4
        /*00d0*/ 	.byte	0x04, 0x0a
        /*00d2*/ 	.short	(.L_215 - .L_214)
	.align		4
.L_214:
        /*00d4*/ 	.word	index@(.nv.constant0._Z5PrintPdi)
        /*00d8*/ 	.short	0x0380
        /*00da*/ 	.short	0x000c


	//----- nvinfo : EIATTR_SW_WAR
	.align		4
.L_215:
        /*00dc*/ 	.byte	0x04, 0x36
        /*00de*/ 	.short	(.L_217 - .L_216)
.L_216:
        /*00e0*/ 	.word	0x00000008
.L_217:


//--------------------- .nv.info._Z7SoftmaxPddi   --------------------------
	.section	.nv.info._Z7SoftmaxPddi,"",@"SHT_CUDA_INFO"
	.sectionflags	@""
	.align	4


	//----- nvinfo : EIATTR_CUDA_API_VERSION
	.align		4
        /*0000*/ 	.byte	0x04, 0x37
        /*0002*/ 	.short	(.L_219 - .L_218)
.L_218:
        /*0004*/ 	.word	0x00000082


	//----- nvinfo : EIATTR_KPARAM_INFO
	.align		4
.L_219:
        /*0008*/ 	.byte	0x04, 0x17
        /*000a*/ 	.short	(.L_221 - .L_220)
.L_220:
        /*000c*/ 	.word	0x00000000
        /*0010*/ 	.short	0x0002
        /*0012*/ 	.short	0x0010
        /*0014*/ 	.byte	0x00, 0xf0, 0x11, 0x00


	//----- nvinfo : EIATTR_KPARAM_INFO
	.align		4
.L_221:
        /*0018*/ 	.byte	0x04, 0x17
        /*001a*/ 	.short	(.L_223 - .L_222)
.L_222:
        /*001c*/ 	.word	0x00000000
        /*0020*/ 	.short	0x0001
        /*0022*/ 	.short	0x0008
        /*0024*/ 	.byte	0x00, 0xf0, 0x21, 0x00


	//----- nvinfo : EIATTR_KPARAM_INFO
	.align		4
.L_223:
        /*0028*/ 	.byte	0x04, 0x17
        /*002a*/ 	.short	(.L_225 - .L_224)
.L_224:
        /*002c*/ 	.word	0x00000000
        /*0030*/ 	.short	0x0000
        /*0032*/ 	.short	0x0000
        /*0034*/ 	.byte	0x00, 0xf5, 0x21, 0x00


	//----- nvinfo : EIATTR_SPARSE_MMA_MASK
	.align		4
.L_225:
        /*0038*/ 	.byte	0x03, 0x50
        /*003a*/ 	.short	0x0000


	//----- nvinfo : EIATTR_MAXREG_COUNT
	.align		4
        /*003c*/ 	.byte	0x03, 0x1b
        /*003e*/ 	.short	0x00ff


	//----- nvinfo : EIATTR_MERCURY_ISA_VERSION
	.align		4
        /*0040*/ 	.byte	0x03, 0x5f
        /*0042*/ 	.short	0x0101


	//----- nvinfo : EIATTR_VRC_CTA_INIT_COUNT
	.align		4
        /*0044*/ 	.byte	0x02, 0x4a
	.zero		1
	.zero		1


	//----- nvinfo : EIATTR_EXIT_INSTR_OFFSETS
	.align		4
        /*0048*/ 	.byte	0x04, 0x1c
        /*004a*/ 	.short	(.L_227 - .L_226)


	//   ....[0]....
.L_226:
        /*004c*/ 	.word	0x00000070


	//   ....[1]....
        /*0050*/ 	.word	0x00000230


	//----- nvinfo : EIATTR_CRS_STACK_SIZE
	.align		4
.L_227:
        /*0054*/ 	.byte	0x04, 0x1e
        /*0056*/ 	.short	(.L_229 - .L_228)
.L_228:
        /*0058*/ 	.word	0x00000000


	//----- nvinfo : EIATTR_CBANK_PARAM_SIZE
	.align		4
.L_229:
        /*005c*/ 	.byte	0x03, 0x19
        /*005e*/ 	.short	0x0014


	//----- nvinfo : EIATTR_PARAM_CBANK
	.align		4
        /*0060*/ 	.byte	0x04, 0x0a
        /*0062*/ 	.short	(.L_231 - .L_230)
	.align		4
.L_230:
        /*0064*/ 	.word	index@(.nv.constant0._Z7SoftmaxPddi)
        /*0068*/ 	.short	0x0380
        /*006a*/ 	.short	0x0014


	//----- nvinfo : EIATTR_SW_WAR
	.align		4
.L_231:
        /*006c*/ 	.byte	0x04, 0x36
        /*006e*/ 	.short	(.L_233 - .L_232)
.L_232:
        /*0070*/ 	.word	0x00000008
.L_233:


//--------------------- .nv.info._Z11ExponentialPdi --------------------------
	.section	.nv.info._Z11ExponentialPdi,"",@"SHT_CUDA_INFO"
	.sectionflags	@""
	.align	4


	//----- nvinfo : EIATTR_CUDA_API_VERSION
	.align		4
        /*0000*/ 	.byte	0x04, 0x37
        /*0002*/ 	.short	(.L_235 - .L_234)
.L_234:
        /*0004*/ 	.word	0x00000082


	//----- nvinfo : EIATTR_KPARAM_INFO
	.align		4
.L_235:
        /*0008*/ 	.byte	0x04, 0x17
        /*000a*/ 	.short	(.L_237 - .L_236)
.L_236:
        /*000c*/ 	.word	0x00000000
        /*0010*/ 	.short	0x0001
        /*0012*/ 	.short	0x0008
        /*0014*/ 	.byte	0x00, 0xf0, 0x11, 0x00


	//----- nvinfo : EIATTR_KPARAM_INFO
	.align		4
.L_237:
        /*0018*/ 	.byte	0x04, 0x17
        /*001a*/ 	.short	(.L_239 - .L_238)
.L_238:
        /*001c*/ 	.word	0x00000000
        /*0020*/ 	.short	0x0000
        /*0022*/ 	.short	0x0000
        /*0024*/ 	.byte	0x00, 0xf5, 0x21, 0x00


	//----- nvinfo : EIATTR_SPARSE_MMA_MASK
	.align		4
.L_239:
        /*0028*/ 	.byte	0x03, 0x50
        /*002a*/ 	.short	0x0000


	//----- nvinfo : EIATTR_MAXREG_COUNT
	.align		4
        /*002c*/ 	.byte	0x03, 0x1b
        /*002e*/ 	.short	0x00ff


	//----- nvinfo : EIATTR_MERCURY_ISA_VERSION
	.align		4
        /*0030*/ 	.byte	0x03, 0x5f
        /*0032*/ 	.short	0x0101


	//----- nvinfo : EIATTR_VRC_CTA_INIT_COUNT
	.align		4
        /*0034*/ 	.byte	0x02, 0x4a
	.zero		1
	.zero		1


	//----- nvinfo : EIATTR_EXIT_INSTR_OFFSETS
	.align		4
        /*0038*/ 	.byte	0x04, 0x1c
        /*003a*/ 	.short	(.L_241 - .L_240)


	//   ....[0]....
.L_240:
        /*003c*/ 	.word	0x000004b0


	//   ....[1]....
        /*0040*/ 	.word	0x000004e0


	//----- nvinfo : EIATTR_CRS_STACK_SIZE
	.align		4
.L_241:
        /*0044*/ 	.byte	0x04, 0x1e
        /*0046*/ 	.short	(.L_243 - .L_242)
.L_242:
        /*0048*/ 	.word	0x00000000


	//----- nvinfo : EIATTR_CBANK_PARAM_SIZE
	.align		4
.L_243:
        /*004c*/ 	.byte	0x03, 0x19
        /*004e*/ 	.short	0x000c


	//----- nvinfo : EIATTR_PARAM_CBANK
	.align		4
        /*0050*/ 	.byte	0x04, 0x0a
        /*0052*/ 	.short	(.L_245 - .L_244)
	.align		4
.L_244:
        /*0054*/ 	.word	index@(.nv.constant0._Z11ExponentialPdi)
        /*0058*/ 	.short	0x0380
        /*005a*/ 	.short	0x000c


	//----- nvinfo : EIATTR_SW_WAR
	.align		4
.L_245:
        /*005c*/ 	.byte	0x04, 0x36
        /*005e*/ 	.short	(.L_247 - .L_246)
.L_246:
        /*0060*/ 	.word	0x00000008
.L_247:


//--------------------- .nv.info._Z7SigmoidPdi    --------------------------
	.section	.nv.info._Z7SigmoidPdi,"",@"SHT_CUDA_INFO"
	.sectionflags	@""
	.align	4


	//----- nvinfo : EIATTR_CUDA_API_VERSION
	.align		4
        /*0000*/ 	.byte	0x04, 0x37
        /*0002*/ 	.short	(.L_249 - .L_248)
.L_248:
        /*0004*/ 	.word	0x00000082


	//----- nvinfo : EIATTR_KPARAM_INFO
	.align		4
.L_249:
        /*0008*/ 	.byte	0x04, 0x17
        /*000a*/ 	.short	(.L_251 - .L_250)
.L_250:
        /*000c*/ 	.word	0x00000000
        /*0010*/ 	.short	0x0001
        /*0012*/ 	.short	0x0008
        /*0014*/ 	.byte	0x00, 0xf0, 0x11, 0x00


	//----- nvinfo : EIATTR_KPARAM_INFO
	.align		4
.L_251:
        /*0018*/ 	.byte	0x04, 0x17
        /*001a*/ 	.short	(.L_253 - .L_252)
.L_252:
        /*001c*/ 	.word	0x00000000
        /*0020*/ 	.short	0x0000
        /*0022*/ 	.short	0x0000
        /*0024*/ 	.byte	0x00, 0xf5, 0x21, 0x00


	//----- nvinfo : EIATTR_SPARSE_MMA_MASK
	.align		4
.L_253:
        /*0028*/ 	.byte	0x03, 0x50
        /*002a*/ 	.short	0x0000


	//----- nvinfo : EIATTR_MAXREG_COUNT
	.align		4
        /*002c*/ 	.byte	0x03, 0x1b
        /*002e*/ 	.short	0x00ff


	//----- nvinfo : EIATTR_MERCURY_ISA_VERSION
	.align		4
        /*0030*/ 	.byte	0x03, 0x5f
        /*0032*/ 	.short	0x0101


	//----- nvinfo : EIATTR_VRC_CTA_INIT_COUNT
	.align		4
        /*0034*/ 	.byte	0x02, 0x4a
	.zero		1
	.zero		1


	//----- nvinfo : EIATTR_EXIT_INSTR_OFFSETS
	.align		4
        /*0038*/ 	.byte	0x04, 0x1c
        /*003a*/ 	.short	(.L_255 - .L_254)


	//   ....[0]....
.L_254:
        /*003c*/ 	.word	0x000005c0


	//   ....[1]....
        /*0040*/ 	.word	0x00000610


	//----- nvinfo : EIATTR_CRS_STACK_SIZE
	.align		4
.L_255:
        /*0044*/ 	.byte	0x04, 0x1e
        /*0046*/ 	.short	(.L_257 - .L_256)
.L_256:
        /*0048*/ 	.word	0x00000000


	//----- nvinfo : EIATTR_CBANK_PARAM_SIZE
	.align		4
.L_257:
        /*004c*/ 	.byte	0x03, 0x19
        /*004e*/ 	.short	0x000c


	//----- nvinfo : EIATTR_PARAM_CBANK
	.align		4
        /*0050*/ 	.byte	0x04, 0x0a
        /*0052*/ 	.short	(.L_259 - .L_258)
	.align		4
.L_258:
        /*0054*/ 	.word	index@(.nv.constant0._Z7SigmoidPdi)
        /*0058*/ 	.short	0x0380
        /*005a*/ 	.short	0x000c


	//----- nvinfo : EIATTR_SW_WAR
	.align		4
.L_259:
        /*005c*/ 	.byte	0x04, 0x36
        /*005e*/ 	.short	(.L_261 - .L_260)
.L_260:
        /*0060*/ 	.word	0x00000008
.L_261:


//--------------------- .nv.info._Z12UpdateWeightPdS_S_iid --------------------------
	.section	.nv.info._Z12UpdateWeightPdS_S_iid,"",@"SHT_CUDA_INFO"
	.sectionflags	@""
	.align	4


	//----- nvinfo : EIATTR_CUDA_API_VERSION
	.align		4
        /*0000*/ 	.byte	0x04, 0x37
        /*0002*/ 	.short	(.L_263 - .L_262)
.L_262:
        /*0004*/ 	.word	0x00000082


	//----- nvinfo : EIATTR_KPARAM_INFO
	.align		4
.L_263:
        /*0008*/ 	.byte	0x04, 0x17
        /*000a*/ 	.short	(.L_265 - .L_264)
.L_264:
        /*000c*/ 	.word	0x00000000
        /*0010*/ 	.short	0x0005
        /*0012*/ 	.short	0x0020
        /*0014*/ 	.byte	0x00, 0xf0, 0x21, 0x00


	//----- nvinfo : EIATTR_KPARAM_INFO
	.align		4
.L_265:
        /*0018*/ 	.byte	0x04, 0x17
        /*001a*/ 	.short	(.L_267 - .L_266)
.L_266:
        /*001c*/ 	.word	0x00000000
        /*0020*/ 	.short	0x0004
        /*0022*/ 	.short	0x001c
        /*0024*/ 	.byte	0x00, 0xf0, 0x11, 0x00


	//----- nvinfo : EIATTR_KPARAM_INFO
	.align		4
.L_267:
        /*0028*/ 	.byte	0x04, 0x17
        /*002a*/ 	.short	(.L_269 - .L_268)
.L_268:
        /*002c*/ 	.word	0x00000000
        /*0030*/ 	.short	0x0003
        /*0032*/ 	.short	0x0018
        /*0034*/ 	.byte	0x00, 0xf0, 0x11, 0x00


	//----- nvinfo : EIATTR_KPARAM_INFO
	.align		4
.L_269:
        /*0038*/ 	.byte	0x04, 0x17
        /*003a*/ 	.short	(.L_271 - .L_270)
.L_270:
        /*003c*/ 	.word	0x00000000
        /*0040*/ 	.short	0x0002
        /*0042*/ 	.short	0x0010
        /*0044*/ 	.byte	0x00, 0xf5, 0x21, 0x00


	//----- nvinfo : EIATTR_KPARAM_INFO
	.align		4
.L_271:
        /*0048*/ 	.byte	0x04, 0x17
        /*004a*/ 	.short	(.L_273 - .L_272)
.L_272:
        /*004c*/ 	.word	0x00000000
        /*0050*/ 	.short	0x0001
        /*0052*/ 	.short	0x0008
        /*0054*/ 	.byte	0x00, 0xf5, 0x21, 0x00


	//----- nvinfo : EIATTR_KPARAM_INFO
	.align		4
.L_273:
        /*0058*/ 	.byte	0x04, 0x17
        /*005a*/ 	.short	(.L_275 - .L_274)
.L_274:
        /*005c*/ 	.word	0x00000000
        /*0060*/ 	.short	0x0000
        /*0062*/ 	.short	0x0000
        /*0064*/ 	.byte	0x00, 0xf5, 0x21, 0x00


	//----- nvinfo : EIATTR_SPARSE_MMA_MASK
	.align		4
.L_275:
        /*0068*/ 	.byte	0x03, 0x50
        /*006a*/ 	.short	0x0000


	//----- nvinfo : EIATTR_MAXREG_COUNT
	.align		4
        /*006c*/ 	.byte	0x03, 0x1b
        /*006e*/ 	.short	0x00ff


	//----- nvinfo : EIATTR_MERCURY_ISA_VERSION
	.align		4
        /*0070*/ 	.byte	0x03, 0x5f
        /*0072*/ 	.short	0x0101


	//----- nvinfo : EIATTR_VRC_CTA_INIT_COUNT
	.align		4
        /*0074*/ 	.byte	0x02, 0x4a
	.zero		1
	.zero		1


	//----- nvinfo : EIATTR_EXIT_INSTR_OFFSETS
	.align		4
        /*0078*/ 	.byte	0x04, 0x1c
        /*007a*/ 	.short	(.L_277 - .L_276)


	//   ....[0]....
.L_276:
        /*007c*/ 	.word	0x00000070


	//   ....[1]....
        /*0080*/ 	.word	0x00000300


	//----- nvinfo : EIATTR_CBANK_PARAM_SIZE
	.align		4
.L_277:
        /*0084*/ 	.byte	0x03, 0x19
        /*0086*/ 	.short	0x0028


	//----- nvinfo : EIATTR_PARAM_CBANK
	.align		4
        /*0088*/ 	.byte	0x04, 0x0a
        /*008a*/ 	.short	(.L_279 - .L_278)
	.align		4
.L_278:
        /*008c*/ 	.word	index@(.nv.constant0._Z12UpdateWeightPdS_S_iid)
        /*0090*/ 	.short	0x0380
        /*0092*/ 	.short	0x0028


	//----- nvinfo : EIATTR_SW_WAR
	.align		4
.L_279:
        /*0094*/ 	.byte	0x04, 0x36
        /*0096*/ 	.short	(.L_281 - .L_280)
.L_280:
        /*0098*/ 	.word	0x00000008
.L_281:


//--------------------- .nv.info._Z19GetHiddenLayerDeltaPdS_S_S_i --------------------------
	.section	.nv.info._Z19GetHiddenLayerDeltaPdS_S_S_i,"",@"SHT_CUDA_INFO"
	.sectionflags	@""
	.align	4


	//----- nvinfo : EIATTR_CUDA_API_VERSION
	.align		4
        /*0000*/ 	.byte	0x04, 0x37
        /*0002*/ 	.short	(.L_283 - .L_282)
.L_282:
        /*0004*/ 	.word	0x00000082


	//----- nvinfo : EIATTR_KPARAM_INFO
	.align		4
.L_283:
        /*0008*/ 	.byte	0x04, 0x17
        /*000a*/ 	.short	(.L_285 - .L_284)
.L_284:
        /*000c*/ 	.word	0x00000000
        /*0010*/ 	.short	0x0004
        /*0012*/ 	.short	0x0020
        /*0014*/ 	.byte	0x00, 0xf0, 0x11, 0x00


	//----- nvinfo : EIATTR_KPARAM_INFO
	.align		4
.L_285:
        /*0018*/ 	.byte	0x04, 0x17
        /*001a*/ 	.short	(.L_287 - .L_286)
.L_286:
        /*001c*/ 	.word	0x00000000
        /*0020*/ 	.short	0x0003
        /*0022*/ 	.short	0x0018
        /*0024*/ 	.byte	0x00, 0xf5, 0x21, 0x00


	//----- nvinfo : EIATTR_KPARAM_INFO
	.align		4
.L_287:
        /*0028*/ 	.byte	0x04, 0x17
        /*002a*/ 	.short	(.L_289 - .L_288)
.L_288:
        /*002c*/ 	.word	0x00000000
        /*0030*/ 	.short	0x0002
        /*0032*/ 	.short	0x0010
        /*0034*/ 	.byte	0x00, 0xf5, 0x21, 0x00


	//----- nvinfo : EIATTR_KPARAM_INFO
	.align		4
.L_289:
        /*0038*/ 	.byte	0x04, 0x17
        /*003a*/ 	.short	(.L_291 - .L_290)
.L_290:
        /*003c*/ 	.word	0x00000000
        /*0040*/ 	.short	0x0001
        /*0042*/ 	.short	0x0008
        /*0044*/ 	.byte	0x00, 0xf5, 0x21, 0x00


	//----- nvinfo : EIATTR_KPARAM_INFO
	.align		4
.L_291:
        /*0048*/ 	.byte	0x04, 0x17
        /*004a*/ 	.short	(.L_293 - .L_292)
.L_292:
        /*004c*/ 	.word	0x00000000
        /*0050*/ 	.short	0x0000
        /*0052*/ 	.short	0x0000
        /*0054*/ 	.byte	0x00, 0xf5, 0x21, 0x00


	//----- nvinfo : EIATTR_SPARSE_MMA_MASK
	.align		4
.L_293:
        /*0058*/ 	.byte	0x03, 0x50
        /*005a*/ 	.short	0x0000


	//----- nvinfo : EIATTR_MAXREG_COUNT
	.align		4
        /*005c*/ 	.byte	0x03, 0x1b
        /*005e*/ 	.short	0x00ff


	//----- nvinfo : EIATTR_MERCURY_ISA_VERSION
	.align		4
        /*0060*/ 	.byte	0x03, 0x5f
        /*0062*/ 	.short	0x0101


	//----- nvinfo : EIATTR_VRC_CTA_INIT_COUNT
	.align		4
        /*0064*/ 	.byte	0x02, 0x4a
	.zero		1
	.zero		1


	//----- nvinfo : EIATTR_EXIT_INSTR_OFFSETS
	.align		4
        /*0068*/ 	.byte	0x04, 0x1c
        /*006a*/ 	.short	(.L_295 - .L_294)


	//   ....[0]....
.L_294:
        /*006c*/ 	.word	0x00000070


	//   ....[1]....
        /*0070*/ 	.word	0x00000190


	//----- nvinfo : EIATTR_CBANK_PARAM_SIZE
	.align		4
.L_295:
        /*0074*/ 	.byte	0x03, 0x19
        /*0076*/ 	.short	0x0024


	//----- nvinfo : EIATTR_PARAM_CBANK
	.align		4
        /*0078*/ 	.byte	0x04, 0x0a
        /*007a*/ 	.short	(.L_297 - .L_296)
	.align		4
.L_296:
        /*007c*/ 	.word	index@(.nv.constant0._Z19GetHiddenLayerDeltaPdS_S_S_i)
        /*0080*/ 	.short	0x0380
        /*0082*/ 	.short	0x0024


	//----- nvinfo : EIATTR_SW_WAR
	.align		4
.L_297:
        /*0084*/ 	.byte	0x04, 0x36
        /*0086*/ 	.short	(.L_299 - .L_298)
.L_298:
        /*0088*/ 	.word	0x00000008
.L_299:


//--------------------- .nv.info._Z19GetOutputLayerDeltaPdS_S_i --------------------------
	.section	.nv.info._Z19GetOutputLayerDeltaPdS_S_i,"",@"SHT_CUDA_INFO"
	.sectionflags	@""
	.align	4


	//----- nvinfo : EIATTR_CUDA_API_VERSION
	.align		4
        /*0000*/ 	.byte	0x04, 0x37
        /*0002*/ 	.short	(.L_301 - .L_300)
.L_300:
        /*0004*/ 	.word	0x00000082


	//----- nvinfo : EIATTR_KPARAM_INFO
	.align		4
.L_301:
        /*0008*/ 	.byte	0x04, 0x17
        /*000a*/ 	.short	(.L_303 - .L_302)
.L_302:
        /*000c*/ 	.word	0x00000000
        /*0010*/ 	.short	0x0003
        /*0012*/ 	.short	0x0018
        /*0014*/ 	.byte	0x00, 0xf0, 0x11, 0x00


	//----- nvinfo : EIATTR_KPARAM_INFO
	.align		4
.L_303:
        /*0018*/ 	.byte	0x04, 0x17
        /*001a*/ 	.short	(.L_305 - .L_304)
.L_304:
        /*001c*/ 	.word	0x00000000
        /*0020*/ 	.short	0x0002
        /*0022*/ 	.short	0x0010
        /*0024*/ 	.byte	0x00, 0xf5, 0x21, 0x00


	//----- nvinfo : EIATTR_KPARAM_INFO
	.align		4
.L_305:
        /*0028*/ 	.byte	0x04, 0x17
        /*002a*/ 	.short	(.L_307 - .L_306)
.L_306:
        /*002c*/ 	.word	0x00000000
        /*0030*/ 	.short	0x0001
        /*0032*/ 	.short	0x0008
        /*0034*/ 	.byte	0x00, 0xf5, 0x21, 0x00


	//----- nvinfo : EIATTR_KPARAM_INFO
	.align		4
.L_307:
        /*0038*/ 	.byte	0x04, 0x17
        /*003a*/ 	.short	(.L_309 - .L_308)
.L_308:
        /*003c*/ 	.word	0x00000000
        /*0040*/ 	.short	0x0000
        /*0042*/ 	.short	0x0000
        /*0044*/ 	.byte	0x00, 0xf5, 0x21, 0x00


	//----- nvinfo : EIATTR_SPARSE_MMA_MASK
	.align		4
.L_309:
        /*0048*/ 	.byte	0x03, 0x50
        /*004a*/ 	.short	0x0000


	//----- nvinfo : EIATTR_MAXREG_COUNT
	.align		4
        /*004c*/ 	.byte	0x03, 0x1b
        /*004e*/ 	.short	0x00ff


	//----- nvinfo : EIATTR_MERCURY_ISA_VERSION
	.align		4
        /*0050*/ 	.byte	0x03, 0x5f
        /*0052*/ 	.short	0x0101


	//----- nvinfo : EIATTR_VRC_CTA_INIT_COUNT
	.align		4
        /*0054*/ 	.byte	0x02, 0x4a
	.zero		1
	.zero		1


	//----- nvinfo : EIATTR_EXIT_INSTR_OFFSETS
	.align		4
        /*0058*/ 	.byte	0x04, 0x1c
        /*005a*/ 	.short	(.L_311 - .L_310)


	//   ....[0]....
.L_310:
        /*005c*/ 	.word	0x00000070


	//   ....[1]....
        /*0060*/ 	.word	0x00000150


	//   ....[2]....
        /*0064*/ 	.word	0x000001d0


	//----- nvinfo : EIATTR_CRS_STACK_SIZE
	.align		4
.L_311:
        /*0068*/ 	.byte	0x04, 0x1e
        /*006a*/ 	.short	(.L_313 - .L_312)
.L_312:
        /*006c*/ 	.word	0x00000000


	//----- nvinfo : EIATTR_CBANK_PARAM_SIZE
	.align		4
.L_313:
        /*0070*/ 	.byte	0x03, 0x19
        /*0072*/ 	.short	0x001c


	//----- nvinfo : EIATTR_PARAM_CBANK
	.align		4
        /*0074*/ 	.byte	0x04, 0x0a
        /*0076*/ 	.short	(.L_315 - .L_314)
	.align		4
.L_314:
        /*0078*/ 	.word	index@(.nv.constant0._Z19GetOutputLayerDeltaPdS_S_i)
        /*007c*/ 	.short	0x0380
        /*007e*/ 	.short	0x001c


	//----- nvinfo : EIATTR_SW_WAR
	.align		4
.L_315:
        /*0080*/ 	.byte	0x04, 0x36
        /*0082*/ 	.short	(.L_317 - .L_316)
.L_316:
        /*0084*/ 	.word	0x00000008
.L_317:


//--------------------- .nv.callgraph             --------------------------
	.section	.nv.callgraph,"",@"SHT_CUDA_CALLGRAPH"
	.align	4
	.sectionentsize	8
	.align		4
        /*0000*/ 	.word	0x00000000
	.align		4
        /*0004*/ 	.word	0xffffffff
	.align		4
        /*0008*/ 	.word	index@(_Z7PrintBwii)
	.align		4
        /*000c*/ 	.word	index@(vprintf)
	.align		4
        /*0010*/ 	.word	index@(_Z7PrintFwii)
	.align		4
        /*0014*/ 	.word	index@(vprintf)
	.align		4
        /*0018*/ 	.word	index@(_Z8PrintintPiii)
	.align		4
        /*001c*/ 	.word	index@(vprintf)
	.align		4
        /*0020*/ 	.word	index@(_Z5PrintPdi)
	.align		4
        /*0024*/ 	.word	index@(vprintf)
	.align		4
        /*0028*/ 	.word	0x00000000
	.align		4
        /*002c*/ 	.word	0xfffffffe
	.align		4
        /*0030*/ 	.word	0x00000000
	.align		4
        /*0034*/ 	.word	0xfffffffd
	.align		4
        /*0038*/ 	.word	0x00000000
	.align		4
        /*003c*/ 	.word	0xfffffffc


//--------------------- .nv.constant4             --------------------------
	.section	.nv.constant4,"a",@progbits
	.align	8
	.align		8
.nv.constant4:
        /*0000*/ 	.dword	$str
	.align		8
        /*0008*/ 	.dword	$str$1
	.align		8
        /*0010*/ 	.dword	$str$2
	.align		8
        /*0018*/ 	.dword	$str$3
	.align		8
        /*0020*/ 	.dword	$str$4
	.align		8
        /*0028*/ 	.dword	$str$5
	.align		8
        /*0030*/ 	.dword	vprintf


//--------------------- .text._Z9SetBufferPi      --------------------------
	.section	.text._Z9SetBufferPi,"ax",@progbits
	.align	128
        .global         _Z9SetBufferPi
        .type           _Z9SetBufferPi,@function
        .size           _Z9SetBufferPi,(.L_x_115 - _Z9SetBufferPi)
        .other          _Z9SetBufferPi,@"STO_CUDA_ENTRY STV_DEFAULT"
_Z9SetBufferPi:
.text._Z9SetBufferPi:
[----:B------:R-:W-:Y:S08]  /*0000*/  LDC R1, c[0x0][0x37c] ;  /* 0x0000df00ff017b82 */ /* 0x000ff00000000800 */
[----:B------:R-:W0:Y:S01]  /*0010*/  LDC.64 R2, c[0x0][0x380] ;  /* 0x0000e000ff027b82 */ /* 0x000e220000000a00 */
[----:B------:R-:W0:Y:S02]  /*0020*/  LDCU.64 UR4, c[0x0][0x358] ;  /* 0x00006b00ff0477ac */ /* 0x000e240008000a00 */
[----:B0-----:R-:W2:Y:S02]  /*0030*/  LDG.E R0, desc[UR4][R2.64] ;  /* 0x0000000402007981 */ /* 0x001ea4000c1e1900 */
[----:B--2---:R-:W-:-:S05]  /*0040*/  IADD3 R5, PT, PT, -R0, 0x1, RZ ;  /* 0x0000000100057810 */ /* 0x004fca0007ffe1ff */
[----:B------:R-:W-:Y:S01]  /*0050*/  STG.E desc[UR4][R2.64], R5 ;  /* 0x0000000502007986 */ /* 0x000fe2000c101904 */
[----:B------:R-:W-:Y:S05]  /*0060*/  EXIT ;  /* 0x000000000000794d */ /* 0x000fea0003800000 */
.L_x_0:
[----:B------:R-:W-:-:S00]  /*0070*/  BRA `(.L_x_0) ;  /* 0xfffffffc00fc7947 */ /* 0x000fc0000383ffff */
[----:B------:R-:W-:-:S00]  /*0080*/  NOP ;  /* 0x0000000000007918 */ /* 0x000fc00000000000 */
[----:B------:R-:W-:-:S00]  /*0090*/  NOP ;  /* 0x0000000000007918 */ /* 0x000fc00000000000 */
[----:B------:R-:W-:-:S00]  /*00a0*/  NOP ;  /* 0x0000000000007918 */ /* 0x000fc00000000000 */
[----:B------:R-:W-:-:S00]  /*00b0*/  NOP ;  /* 0x0000000000007918 */ /* 0x000fc00000000000 */
[----:B------:R-:W-:-:S00]  /*00c0*/  NOP ;  /* 0x0000000000007918 */ /* 0x000fc00000000000 */
[----:B------:R-:W-:-:S00]  /*00d0*/  NOP ;  /* 0x0000000000007918 */ /* 0x000fc00000000000 */
[----:B------:R-:W-:-:S00]  /*00e0*/  NOP ;  /* 0x0000000000007918 */ /* 0x000fc00000000000 */
[----:B------:R-:W-:-:S00]  /*00f0*/  NOP ;  /* 0x0000000000007918 */ /* 0x000fc00000000000 */
.L_x_115:


//--------------------- .text._Z7SetFlagPii       --------------------------
	.section	.text._Z7SetFlagPii,"ax",@progbits
	.align	128
        .global         _Z7SetFlagPii
        .type           _Z7SetFlagPii,@function
        .size           _Z7SetFlagPii,(.L_x_116 - _Z7SetFlagPii)
        .other          _Z7SetFlagPii,@"STO_CUDA_ENTRY STV_DEFAULT"
_Z7SetFlagPii:
.text._Z7SetFlagPii:
[----:B------:R-:W-:Y:S08]  /*0000*/  LDC R1, c[0x0][0x37c] ;  /* 0x0000df00ff017b82 */ /* 0x000ff00000000800 */
[----:B------:R-:W0:Y:S01]  /*0010*/  LDC R5, c[0x0][0x388] ;  /* 0x0000e200ff057b82 */ /* 0x000e220000000800 */
[----:B------:R-:W1:Y:S07]  /*0020*/  LDCU.64 UR4, c[0x0][0x358] ;  /* 0x00006b00ff0477ac */ /* 0x000e6e0008000a00 */
[----:B------:R-:W0:Y:S02]  /*0030*/  LDC.64 R2, c[0x0][0x380] ;  /* 0x0000e000ff027b82 */ /* 0x000e240000000a00 */
[----:B0-----:R-:W-:-:S05]  /*0040*/  IMAD.WIDE R2, R5, 0x4, R2 ;  /* 0x0000000405027825 */ /* 0x001fca00078e0202 */
[----:B-1----:R-:W2:Y:S02]  /*0050*/  LDG.E R0, desc[UR4][R2.64] ;  /* 0x0000000402007981 */ /* 0x002ea4000c1e1900 */
[----:B--2---:R-:W-:-:S05]  /*0060*/  IADD3 R5, PT, PT, -R0, 0x1, RZ ;  /* 0x0000000100057810 */ /* 0x004fca0007ffe1ff */
[----:B------:R-:W-:Y:S01]  /*0070*/  STG.E desc[UR4][R2.64], R5 ;  /* 0x0000000502007986 */ /* 0x000fe2000c101904 */
[----:B------:R-:W-:Y:S05]  /*0080*/  EXIT ;  /* 0x000000000000794d */ /* 0x000fea0003800000 */
.L_x_1:
        /* <DEDUP_REMOVED lines=15> */
.L_x_116:


//--------------------- .text._Z12WaituntilOnePiiii --------------------------
	.section	.text._Z12WaituntilOnePiiii,"ax",@progbits
	.align	128
        .global         _Z12WaituntilOnePiiii
        .type           _Z12WaituntilOnePiiii,@function
        .size           _Z12WaituntilOnePiiii,(.L_x_117 - _Z12WaituntilOnePiiii)
        .other          _Z12WaituntilOnePiiii,@"STO_CUDA_ENTRY STV_DEFAULT"
_Z12WaituntilOnePiiii:
.text._Z12WaituntilOnePiiii:
[----:B------:R-:W-:Y:S01]  /*0000*/  LDC R1, c[0x0][0x37c] ;  /* 0x0000df00ff017b82 */ /* 0x000fe20000000800 */
[----:B------:R-:W-:Y:S05]  /*0010*/  EXIT ;  /* 0x000000000000794d */ /* 0x000fea0003800000 */
.L_x_2:
        /* <DEDUP_REMOVED lines=14> */
.L_x_117:


//--------------------- .text._Z13WaituntilZeroPiiii --------------------------
	.section	.text._Z13WaituntilZeroPiiii,"ax",@progbits
	.align	128
        .global         _Z13WaituntilZeroPiiii
        .type           _Z13WaituntilZeroPiiii,@function
        .size           _Z13WaituntilZeroPiiii,(.L_x_118 - _Z13WaituntilZeroPiiii)
        .other          _Z13WaituntilZeroPiiii,@"STO_CUDA_ENTRY STV_DEFAULT"
_Z13WaituntilZeroPiiii:
.text._Z13WaituntilZeroPiiii:
[----:B------:R-:W-:Y:S01]  /*0000*/  LDC R1, c[0x0][0x37c] ;  /* 0x0000df00ff017b82 */ /* 0x000fe20000000800 */
[----:B------:R-:W-:Y:S05]  /*0010*/  EXIT ;  /* 0x000000000000794d */ /* 0x000fea0003800000 */
.L_x_3:
        /* <DEDUP_REMOVED lines=14> */
.L_x_118:


//--------------------- .text._Z7PrintBwii        --------------------------
	.section	.text._Z7PrintBwii,"ax",@progbits
	.align	128
        .global         _Z7PrintBwii
        .type           _Z7PrintBwii,@function
        .size           _Z7PrintBwii,(.L_x_119 - _Z7PrintBwii)
        .other          _Z7PrintBwii,@"STO_CUDA_ENTRY STV_DEFAULT"
_Z7PrintBwii:
.text._Z7PrintBwii:
[----:B------:R-:W0:Y:S08]  /*0000*/  LDC R1, c[0x0][0x37c] ;  /* 0x0000df00ff017b82 */ /* 0x000e300000000800 */
[----:B------:R-:W1:Y:S01]  /*0010*/  LDC.64 R8, c[0x0][0x380] ;  /* 0x0000e000ff087b82 */ /* 0x000e620000000a00 */
[----:B0-----:R-:W-:Y:S01]  /*0020*/  VIADD R1, R1, 0xfffffff8 ;  /* 0xfffffff801017836 */ /* 0x001fe20000000000 */
[----:B------:R-:W-:Y:S01]  /*0030*/  MOV R0, 0x30 ;  /* 0x0000003000007802 */ /* 0x000fe20000000f00 */
[----:B------:R-:W0:Y:S01]  /*0040*/  LDCU UR4, c[0x0][0x2f8] ;  /* 0x00005f00ff0477ac */ /* 0x000e220008000800 */
[----:B------:R-:W2:Y:S04]  /*0050*/  LDCU.64 UR6, c[0x4][0x28] ;  /* 0x01000500ff0677ac */ /* 0x000ea80008000a00 */
[----:B------:R3:W4:Y:S01]  /*0060*/  LDC.64 R2, c[0x4][R0] ;  /* 0x0100000000027b82 */ /* 0x0007220000000a00 */
[----:B------:R-:W5:Y:S01]  /*0070*/  LDCU UR5, c[0x0][0x2fc] ;  /* 0x00005f80ff0577ac */ /* 0x000f620008000800 */
[----:B0-----:R-:W-:Y:S01]  /*0080*/  IADD3 R6, P0, PT, R1, UR4, RZ ;  /* 0x0000000401067c10 */ /* 0x001fe2000ff1e0ff */
[----:B-1----:R3:W-:Y:S01]  /*0090*/  STL.64 [R1], R8 ;  /* 0x0000000801007387 */ /* 0x0027e20000100a00 */
[----:B--2---:R-:W-:Y:S01]  /*00a0*/  IMAD.U32 R4, RZ, RZ, UR6 ;  /* 0x00000006ff047e24 */ /* 0x004fe2000f8e00ff */
[----:B------:R-:W-:-:S02]  /*00b0*/  MOV R5, UR7 ;  /* 0x0000000700057c02 */ /* 0x000fc40008000f00 */
[----:B-----5:R-:W-:-:S08]  /*00c0*/  IMAD.X R7, RZ, RZ, UR5, P0 ;  /* 0x00000005ff077e24 */ /* 0x020fd000080e06ff */
[----:B------:R-:W-:-:S07]  /*00d0*/  LEPC R20, `(.L_x_4) ;  /* 0x000000001014794e */ /* 0x000fce0000000000 */
[----:B---34-:R-:W-:Y:S05]  /*00e0*/  CALL.ABS.NOINC R2 ;  /* 0x0000000002007343 */ /* 0x018fea0003c00000 */
.L_x_4:
[----:B------:R-:W-:Y:S05]  /*00f0*/  EXIT ;  /* 0x000000000000794d */ /* 0x000fea0003800000 */
.L_x_5:
        /* <DEDUP_REMOVED lines=16> */
.L_x_119:


//--------------------- .text._Z7PrintFwii        --------------------------
	.section	.text._Z7PrintFwii,"ax",@progbits
	.align	128
        .global         _Z7PrintFwii
        .type           _Z7PrintFwii,@function
        .size           _Z7PrintFwii,(.L_x_120 - _Z7PrintFwii)
        .other          _Z7PrintFwii,@"STO_CUDA_ENTRY STV_DEFAULT"
_Z7PrintFwii:
.text._Z7PrintFwii:
        /* <DEDUP_REMOVED lines=15> */
.L_x_6:
[----:B------:R-:W-:Y:S05]  /*00f0*/  EXIT ;  /* 0x000000000000794d */ /* 0x000fea0003800000 */
.L_x_7:
        /* <DEDUP_REMOVED lines=16> */
.L_x_120:


//--------------------- .text._Z8PrintintPiii     --------------------------
	.section	.text._Z8PrintintPiii,"ax",@progbits
	.align	128
        .global         _Z8PrintintPiii
        .type           _Z8PrintintPiii,@function
        .size           _Z8PrintintPiii,(.L_x_121 - _Z8PrintintPiii)
        .other          _Z8PrintintPiii,@"STO_CUDA_ENTRY STV_DEFAULT"
_Z8PrintintPiii:
.text._Z8PrintintPiii:
[----:B------:R-:W0:Y:S08]  /*0000*/  LDC R1, c[0x0][0x37c] ;  /* 0x0000df00ff017b82 */ /* 0x000e300000000800 */
[----:B------:R-:W1:Y:S01]  /*0010*/  LDC R10, c[0x0][0x388] ;  /* 0x0000e200ff0a7b82 */ /* 0x000e620000000800 */
[----:B------:R-:W2:Y:S01]  /*0020*/  LDCU UR4, c[0x0][0x2f8] ;  /* 0x00005f00ff0477ac */ /* 0x000ea20008000800 */
[----:B0-----:R-:W-:Y:S01]  /*0030*/  VIADD R1, R1, 0xfffffff8 ;  /* 0xfffffff801017836 */ /* 0x001fe20000000000 */
[----:B------:R-:W-:Y:S01]  /*0040*/  MOV R0, 0x30 ;  /* 0x0000003000007802 */ /* 0x000fe20000000f00 */
[----:B------:R-:W0:Y:S04]  /*0050*/  LDCU UR5, c[0x0][0x2fc] ;  /* 0x00005f80ff0577ac */ /* 0x000e280008000800 */
[----:B------:R3:W4:Y:S01]  /*0060*/  LDC.64 R8, c[0x4][R0] ;  /* 0x0100000000087b82 */ /* 0x0007220000000a00 */
[----:B------:R-:W5:Y:S01]  /*0070*/  LDCU.64 UR6, c[0x4][0x10] ;  /* 0x01000200ff0677ac */ /* 0x000f620008000a00 */
[----:B--2---:R-:W-:Y:S01]  /*0080*/  IADD3 R22, P0, PT, R1, UR4, RZ ;  /* 0x0000000401167c10 */ /* 0x004fe2000ff1e0ff */
[----:B-1----:R3:W-:Y:S04]  /*0090*/  STL [R1], R10 ;  /* 0x0000000a01007387 */ /* 0x0027e80000100800 */
[----:B0-----:R-:W-:-:S02]  /*00a0*/  IMAD.X R2, RZ, RZ, UR5, P0 ;  /* 0x00000005ff027e24 */ /* 0x001fc400080e06ff */
[----:B-----5:R-:W-:Y:S02]  /*00b0*/  IMAD.U32 R4, RZ, RZ, UR6 ;  /* 0x00000006ff047e24 */ /* 0x020fe4000f8e00ff */
[----:B------:R-:W-:Y:S02]  /*00c0*/  IMAD.U32 R5, RZ, RZ, UR7 ;  /* 0x00000007ff057e24 */ /* 0x000fe4000f8e00ff */
[----:B------:R-:W-:Y:S02]  /*00d0*/  IMAD.MOV.U32 R6, RZ, RZ, R22 ;  /* 0x000000ffff067224 */ /* 0x000fe400078e0016 */
[----:B---3--:R-:W-:-:S07]  /*00e0*/  IMAD.MOV.U32 R7, RZ, RZ, R2 ;  /* 0x000000ffff077224 */ /* 0x008fce00078e0002 */
[----:B------:R-:W-:-:S07]  /*00f0*/  LEPC R20, `(.L_x_8) ;  /* 0x000000001014794e */ /* 0x000fce0000000000 */
[----:B----4-:R-:W-:Y:S05]  /*0100*/  CALL.ABS.NOINC R8 ;  /* 0x0000000008007343 */ /* 0x010fea0003c00000 */
.L_x_8:
[----:B------:R-:W0:Y:S02]  /*0110*/  LDC R0, c[0x0][0x38c] ;  /* 0x0000e300ff007b82 */ /* 0x000e240000000800 */
[----:B0-----:R-:W-:-:S13]  /*0120*/  ISETP.GE.AND P0, PT, R0, 0x1, PT ;  /* 0x000000010000780c */ /* 0x001fda0003f06270 */
[----:B------:R-:W-:Y:S05]  /*0130*/  @!P0 BRA `(.L_x_9) ;  /* 0x0000001800548947 */ /* 0x000fea0003800000 */
[----:B------:R-:W0:Y:S01]  /*0140*/  LDC.64 R18, c[0x0][0x358] ;  /* 0x0000d600ff127b82 */ /* 0x000e220000000a00 */
[C---:B------:R-:W-:Y:S01]  /*0150*/  ISETP.GE.U32.AND P0, PT, R0.reuse, 0x10, PT ;  /* 0x000000100000780c */ /* 0x040fe20003f06070 */
[----:B------:R-:W-:Y:S01]  /*0160*/  IMAD.MOV.U32 R23, RZ, RZ, RZ ;  /* 0x000000ffff177224 */ /* 0x000fe200078e00ff */
[----:B------:R-:W-:-:S11]  /*0170*/  LOP3.LUT R26, R0, 0xf, RZ, 0xc0, !PT ;  /* 0x0000000f001a7812 */ /* 0x000fd600078ec0ff */
[----:B------:R-:W-:Y:S05]  /*0180*/  @!P0 BRA `(.L_x_10) ;  /* 0x0000000c00448947 */ /* 0x000fea0003800000 */
[----:B------:R-:W1:Y:S01]  /*0190*/  LDCU.64 UR4, c[0x0][0x380] ;  /* 0x00007000ff0477ac */ /* 0x000e620008000a00 */
[----:B------:R-:W-:Y:S01]  /*01a0*/  LOP3.LUT R23, R0, 0x7ffffff0, RZ, 0xc0, !PT ;  /* 0x7ffffff000177812 */ /* 0x000fe200078ec0ff */
[----:B------:R-:W-:Y:S04]  /*01b0*/  BSSY.RECONVERGENT B6, `(.L_x_10) ;  /* 0x00000ce000067945 */ /* 0x000fe80003800200 */
[----:B------:R-:W-:Y:S01]  /*01c0*/  IMAD.MOV R25, RZ, RZ, -R23 ;  /* 0x000000ffff197224 */ /* 0x000fe200078e0a17 */
[----:B-1----:R-:W-:-:S04]  /*01d0*/  UIADD3 UR4, UP0, UPT, UR4, 0x20, URZ ;  /* 0x0000002004047890 */ /* 0x002fc8000ff1e0ff */
[----:B------:R-:W-:Y:S02]  /*01e0*/  UIADD3.X UR5, UPT, UPT, URZ, UR5, URZ, UP0, !UPT ;  /* 0x00000005ff057290 */ /* 0x000fe400087fe4ff */
[----:B------:R-:W-:-:S04]  /*01f0*/  IMAD.U32 R16, RZ, RZ, UR4 ;  /* 0x00000004ff107e24 */ /* 0x000fc8000f8e00ff */
[----:B------:R-:W-:-:S07]  /*0200*/  IMAD.U32 R17, RZ, RZ, UR5 ;  /* 0x00000005ff117e24 */ /* 0x000fce000f8e00ff */
.L_x_27:
[----:B0-----:R-:W-:Y:S02]  /*0210*/  R2UR UR4, R18 ;  /* 0x00000000120472ca */ /* 0x001fe400000e0000 */
[----:B------:R-:W-:-:S13]  /*0220*/  R2UR UR5, R19 ;  /* 0x00000000130572ca */ /* 0x000fda00000e0000 */
[----:B------:R-:W2:Y:S01]  /*0230*/  LDG.E R0, desc[UR4][R16.64+-0x20] ;  /* 0xffffe00410007981 */ /* 0x000ea2000c1e1900 */
[----:B------:R-:W-:Y:S01]  /*0240*/  MOV R24, 0x30 ;  /* 0x0000003000187802 */ /* 0x000fe20000000f00 */
[----:B------:R-:W0:Y:S01]  /*0250*/  LDCU.64 UR4, c[0x4][0x18] ;  /* 0x01000300ff0477ac */ /* 0x000e220008000a00 */
[----:B------:R-:W-:Y:S02]  /*0260*/  VIADD R25, R25, 0x10 ;  /* 0x0000001019197836 */ /* 0x000fe40000000000 */
[----:B------:R1:W3:Y:S01]  /*0270*/  LDC.64 R8, c[0x4][R24] ;  /* 0x0100000018087b82 */ /* 0x0002e20000000a00 */
[----:B------:R-:W-:Y:S02]  /*0280*/  IMAD.MOV.U32 R6, RZ, RZ, R22 ;  /* 0x000000ffff067224 */ /* 0x000fe400078e0016 */
[----:B------:R-:W-:Y:S01]  /*0290*/  ISETP.NE.AND P0, PT, R25, RZ, PT ;  /* 0x000000ff1900720c */ /* 0x000fe20003f05270 */
[----:B------:R-:W-:-:S03]  /*02a0*/  IMAD.MOV.U32 R7, RZ, RZ, R2 ;  /* 0x000000ffff077224 */ /* 0x000fc600078e0002 */
[----:B------:R-:W-:Y:S02]  /*02b0*/  P2R R27, PR, RZ, 0x1 ;  /* 0x00000001ff1b7803 */ /* 0x000fe40000000000 */
[----:B0-----:R-:W-:Y:S01]  /*02c0*/  MOV R4, UR4 ;  /* 0x0000000400047c02 */ /* 0x001fe20008000f00 */
[----:B------:R-:W-:Y:S01]  /*02d0*/  IMAD.U32 R5, RZ, RZ, UR5 ;  /* 0x00000005ff057e24 */ /* 0x000fe2000f8e00ff */
[----:B--23--:R1:W-:Y:S06]  /*02e0*/  STL [R1], R0 ;  /* 0x0000000001007387 */ /* 0x00c3ec0000100800 */
[----:B------:R-:W-:-:S07]  /*02f0*/  LEPC R20, `(.L_x_11) ;  /* 0x000000001014794e */ /* 0x000fce0000000000 */
[----:B-1----:R-:W-:Y:S05]  /*0300*/  CALL.ABS.NOINC R8 ;  /* 0x0000000008007343 */ /* 0x002fea0003c00000 */
.L_x_11:
[----:B------:R-:W-:Y:S02]  /*0310*/  R2UR UR4, R18 ;  /* 0x00000000120472ca */ /* 0x000fe400000e0000 */
[----:B------:R-:W-:-:S13]  /*0320*/  R2UR UR5, R19 ;  /* 0x00000000130572ca */ /* 0x000fda00000e0000 */
[----:B------:R-:W2:Y:S01]  /*0330*/  LDG.E R0, desc[UR4][R16.64+-0x1c] ;  /* 0xffffe40410007981 */ /* 0x000ea2000c1e1900 */
[----:B------:R0:W1:Y:S01]  /*0340*/  LDC.64 R8, c[0x4][R24] ;  /* 0x0100000018087b82 */ /* 0x0000620000000a00 */
[----:B------:R-:W3:Y:S01]  /*0350*/  LDCU.64 UR4, c[0x4][0x18] ;  /* 0x01000300ff0477ac */ /* 0x000ee20008000a00 */
[----:B------:R-:W-:Y:S02]  /*0360*/  IMAD.MOV.U32 R6, RZ, RZ, R22 ;  /* 0x000000ffff067224 */ /* 0x000fe400078e0016 */
[----:B------:R-:W-:Y:S02]  /*0370*/  IMAD.MOV.U32 R7, RZ, RZ, R2 ;  /* 0x000000ffff077224 */ /* 0x000fe400078e0002 */
[----:B---3--:R-:W-:Y:S02]  /*0380*/  IMAD.U32 R4, RZ, RZ, UR4 ;  /* 0x00000004ff047e24 */ /* 0x008fe4000f8e00ff */
[----:B------:R-:W-:Y:S01]  /*0390*/  IMAD.U32 R5, RZ, RZ, UR5 ;  /* 0x00000005ff057e24 */ /* 0x000fe2000f8e00ff */
[----:B-12---:R0:W-:Y:S06]  /*03a0*/  STL [R1], R0 ;  /* 0x0000000001007387 */ /* 0x0061ec0000100800 */
[----:B------:R-:W-:-:S07]  /*03b0*/  LEPC R20, `(.L_x_12) ;  /* 0x000000001014794e */ /* 0x000fce0000000000 */
[----:B0-----:R-:W-:Y:S05]  /*03c0*/  CALL.ABS.NOINC R8 ;  /* 0x0000000008007343 */ /* 0x001fea0003c00000 */
.L_x_12:
[----:B------:R-:W-:Y:S02]  /*03d0*/  R2UR UR4, R18 ;  /* 0x00000000120472ca */ /* 0x000fe400000e0000 */
[----:B------:R-:W-:-:S13]  /*03e0*/  R2UR UR5, R19 ;  /* 0x00000000130572ca */ /* 0x000fda00000e0000 */
[----:B------:R-:W2:Y:S01]  /*03f0*/  LDG.E R0, desc[UR4][R16.64+-0x18] ;  /* 0xffffe80410007981 */ /* 0x000ea2000c1e1900 */
[----:B------:R0:W1:Y:S01]  /*0400*/  LDC.64 R8, c[0x4][R24] ;  /* 0x0100000018087b82 */ /* 0x0000620000000a00 */
[----:B------:R-:W3:Y:S01]  /*0410*/  LDCU.64 UR4, c[0x4][0x18] ;  /* 0x01000300ff0477ac */ /* 0x000ee20008000a00 */
[----:B------:R-:W-:Y:S01]  /*0420*/  IMAD.MOV.U32 R6, RZ, RZ, R22 ;  /* 0x000000ffff067224 */ /* 0x000fe200078e0016 */
[----:B------:R-:W-:Y:S01]  /*0430*/  MOV R7, R2 ;  /* 0x0000000200077202 */ /* 0x000fe20000000f00 */
[----:B---3--:R-:W-:Y:S02]  /*0440*/  IMAD.U32 R4, RZ, RZ, UR4 ;  /* 0x00000004ff047e24 */ /* 0x008fe4000f8e00ff */
[----:B------:R-:W-:Y:S01]  /*0450*/  IMAD.U32 R5, RZ, RZ, UR5 ;  /* 0x00000005ff057e24 */ /* 0x000fe2000f8e00ff */
[----:B-12---:R0:W-:Y:S06]  /*0460*/  STL [R1], R0 ;  /* 0x0000000001007387 */ /* 0x0061ec0000100800 */
[----:B------:R-:W-:-:S07]  /*0470*/  LEPC R20, `(.L_x_13) ;  /* 0x000000001014794e */ /* 0x000fce0000000000 */
[----:B0-----:R-:W-:Y:S05]  /*0480*/  CALL.ABS.NOINC R8 ;  /* 0x0000000008007343 */ /* 0x001fea0003c00000 */
.L_x_13:
        /* <DEDUP_REMOVED lines=12> */
.L_x_14:
        /* <DEDUP_REMOVED lines=12> */
.L_x_15:
[----:B------:R-:W-:Y:S02]  /*0610*/  R2UR UR4, R18 ;  /* 0x00000000120472ca */ /* 0x000fe400000e0000 */
[----:B------:R-:W-:-:S13]  /*0620*/  R2UR UR5, R19 ;  /* 0x00000000130572ca */ /* 0x000fda00000e0000 */
[----:B------:R-:W2:Y:S01]  /*0630*/  LDG.E R0, desc[UR4][R16.64+-0xc] ;  /* 0xfffff40410007981 */ /* 0x000ea2000c1e1900 */
[----:B------:R0:W1:Y:S01]  /*0640*/  LDC.64 R8, c[0x4][R24] ;  /* 0x0100000018087b82 */ /* 0x0000620000000a00 */
[----:B------:R-:W3:Y:S01]  /*0650*/  LDCU.64 UR4, c[0x4][0x18] ;  /* 0x01000300ff0477ac */ /* 0x000ee20008000a00 */
[----:B------:R-:W-:Y:S01]  /*0660*/  MOV R6, R22 ;  /* 0x0000001600067202 */ /* 0x000fe20000000f00 */
[----:B------:R-:W-:Y:S02]  /*0670*/  IMAD.MOV.U32 R7, RZ, RZ, R2 ;  /* 0x000000ffff077224 */ /* 0x000fe400078e0002 */
[----:B---3--:R-:W-:Y:S02]  /*0680*/  IMAD.U32 R4, RZ, RZ, UR4 ;  /* 0x00000004ff047e24 */ /* 0x008fe4000f8e00ff */
[----:B------:R-:W-:Y:S01]  /*0690*/  IMAD.U32 R5, RZ, RZ, UR5 ;  /* 0x00000005ff057e24 */ /* 0x000fe2000f8e00ff */
[----:B-12---:R0:W-:Y:S06]  /*06a0*/  STL [R1], R0 ;  /* 0x0000000001007387 */ /* 0x0061ec0000100800 */
[----:B------:R-:W-:-:S07]  /*06b0*/  LEPC R20, `(.L_x_16) ;  /* 0x000000001014794e */ /* 0x000fce0000000000 */
[----:B0-----:R-:W-:Y:S05]  /*06c0*/  CALL.ABS.NOINC R8 ;  /* 0x0000000008007343 */ /* 0x001fea0003c00000 */
.L_x_16:
        /* <DEDUP_REMOVED lines=12> */
.L_x_17:
        /* <DEDUP_REMOVED lines=12> */
.L_x_18:
[----:B------:R-:W-:Y:S02]  /*0850*/  R2UR UR4, R18 ;  /* 0x00000000120472ca */ /* 0x000fe400000e0000 */
[----:B------:R-:W-:-:S13]  /*0860*/  R2UR UR5, R19 ;  /* 0x00000000130572ca */ /* 0x000fda00000e0000 */
[----:B------:R-:W2:Y:S01]  /*0870*/  LDG.E R0, desc[UR4][R16.64] ;  /* 0x0000000410007981 */ /* 0x000ea2000c1e1900 */
[----:B------:R0:W1:Y:S01]  /*0880*/  LDC.64 R8, c[0x4][R24] ;  /* 0x0100000018087b82 */ /* 0x0000620000000a00 */
[----:B------:R-:W3:Y:S01]  /*0890*/  LDCU.64 UR4, c[0x4][0x18] ;  /* 0x01000300ff0477ac */ /* 0x000ee20008000a00 */
[----:B------:R-:W-:Y:S02]  /*08a0*/  IMAD.MOV.U32 R6, RZ, RZ, R22 ;  /* 0x000000ffff067224 */ /* 0x000fe400078e0016 */
[----:B------:R-:W-:Y:S02]  /*08b0*/  IMAD.MOV.U32 R7, RZ, RZ, R2 ;  /* 0x000000ffff077224 */ /* 0x000fe400078e0002 */
[----:B---3--:R-:W-:Y:S01]  /*08c0*/  IMAD.U32 R4, RZ, RZ, UR4 ;  /* 0x00000004ff047e24 */ /* 0x008fe2000f8e00ff */
[----:B------:R-:W-:Y:S01]  /*08d0*/  MOV R5, UR5 ;  /* 0x0000000500057c02 */ /* 0x000fe20008000f00 */
[----:B-12---:R0:W-:Y:S06]  /*08e0*/  STL [R1], R0 ;  /* 0x0000000001007387 */ /* 0x0061ec0000100800 */
[----:B------:R-:W-:-:S07]  /*08f0*/  LEPC R20, `(.L_x_19) ;  /* 0x000000001014794e */ /* 0x000fce0000000000 */
[----:B0-----:R-:W-:Y:S05]  /*0900*/  CALL.ABS.NOINC R8 ;  /* 0x0000000008007343 */ /* 0x001fea0003c00000 */
.L_x_19:
        /* <DEDUP_REMOVED lines=12> */
.L_x_20:
        /* <DEDUP_REMOVED lines=12> */
.L_x_21:
[----:B------:R-:W-:Y:S02]  /*0a90*/  R2UR UR4, R18 ;  /* 0x00000000120472ca */ /* 0x000fe400000e0000 */
[----:B------:R-:W-:-:S13]  /*0aa0*/  R2UR UR5, R19 ;  /* 0x00000000130572ca */ /* 0x000fda00000e0000 */
[----:B------:R-:W2:Y:S01]  /*0ab0*/  LDG.E R0, desc[UR4][R16.64+0xc] ;  /* 0x00000c0410007981 */ /* 0x000ea2000c1e1900 */
[----:B------:R0:W1:Y:S01]  /*0ac0*/  LDC.64 R8, c[0x4][R24] ;  /* 0x0100000018087b82 */ /* 0x0000620000000a00 */
[----:B------:R-:W3:Y:S01]  /*0ad0*/  LDCU.64 UR4, c[0x4][0x18] ;  /* 0x01000300ff0477ac */ /* 0x000ee20008000a00 */
[----:B------:R-:W-:Y:S02]  /*0ae0*/  IMAD.MOV.U32 R6, RZ, RZ, R22 ;  /* 0x000000ffff067224 */ /* 0x000fe400078e0016 */
[----:B------:R-:W-:Y:S01]  /*0af0*/  IMAD.MOV.U32 R7, RZ, RZ, R2 ;  /* 0x000000ffff077224 */ /* 0x000fe200078e0002 */
[----:B---3--:R-:W-:Y:S01]  /*0b00*/  MOV R4, UR4 ;  /* 0x0000000400047c02 */ /* 0x008fe20008000f00 */
[----:B------:R-:W-:Y:S01]  /*0b10*/  IMAD.U32 R5, RZ, RZ, UR5 ;  /* 0x00000005ff057e24 */ /* 0x000fe2000f8e00ff */
[----:B-12---:R0:W-:Y:S06]  /*0b20*/  STL [R1], R0 ;  /* 0x0000000001007387 */ /* 0x0061ec0000100800 */
[----:B------:R-:W-:-:S07]  /*0b30*/  LEPC R20, `(.L_x_22) ;  /* 0x000000001014794e */ /* 0x000fce0000000000 */
[----:B0-----:R-:W-:Y:S05]  /*0b40*/  CALL.ABS.NOINC R8 ;  /* 0x0000000008007343 */ /* 0x001fea0003c00000 */
.L_x_22:
        /* <DEDUP_REMOVED lines=12> */
.L_x_23:
        /* <DEDUP_REMOVED lines=12> */
.L_x_24:
        /* <DEDUP_REMOVED lines=12> */
.L_x_25:
        /* <DEDUP_REMOVED lines=12> */
.L_x_26:
[----:B------:R-:W-:Y:S02]  /*0e50*/  ISETP.NE.AND P6, PT, R27, RZ, PT ;  /* 0x000000ff1b00720c */ /* 0x000fe40003fc5270 */
[----:B------:R-:W-:-:S05]  /*0e60*/  IADD3 R16, P0, PT, R16, 0x40, RZ ;  /* 0x0000004010107810 */ /* 0x000fca0007f1e0ff */
[----:B------:R-:W-:-:S06]  /*0e70*/  IMAD.X R17, RZ, RZ, R17, P0 ;  /* 0x000000ffff117224 */ /* 0x000fcc00000e0611 */
[----:B------:R-:W-:Y:S05]  /*0e80*/  @P6 BRA `(.L_x_27) ;  /* 0xfffffff000e06947 */ /* 0x000fea000383ffff */
[----:B------:R-:W-:Y:S05]  /*0e90*/  BSYNC.RECONVERGENT B6 ;  /* 0x0000000000067941 */ /* 0x000fea0003800200 */
.L_x_10:
[----:B------:R-:W-:Y:S01]  /*0ea0*/  ISETP.NE.AND P0, PT, R26, RZ, PT ;  /* 0x000000ff1a00720c */ /* 0x000fe20003f05270 */
[----:B------:R-:W-:-:S12]  /*0eb0*/  BSSY.RECONVERGENT B6, `(.L_x_9) ;  /* 0x00000bd000067945 */ /* 0x000fd80003800200 */
[----:B------:R-:W-:Y:S05]  /*0ec0*/  @!P0 BRA `(.L_x_28) ;  /* 0x0000000800ec8947 */ /* 0x000fea0003800000 */
[----:B------:R-:W1:Y:S01]  /*0ed0*/  LDC R25, c[0x0][0x38c] ;  /* 0x0000e300ff197b82 */ /* 0x000e620000000800 */
[----:B------:R-:W-:Y:S02]  /*0ee0*/  ISETP.GE.U32.AND P0, PT, R26, 0x8, PT ;  /* 0x000000081a00780c */ /* 0x000fe40003f06070 */
[----:B-1----:R-:W-:-:S11]  /*0ef0*/  LOP3.LUT R25, R25, 0x7, RZ, 0xc0, !PT ;  /* 0x0000000719197812 */ /* 0x002fd600078ec0ff */
[----:B------:R-:W-:Y:S05]  /*0f00*/  @!P0 BRA `(.L_x_29) ;  /* 0x0000000400908947 */ /* 0x000fea0003800000 */
[----:B------:R-:W1:Y:S01]  /*0f10*/  LDC.64 R16, c[0x0][0x380] ;  /* 0x0000e000ff107b82 */ /* 0x000e620000000a00 */
[----:B0-----:R-:W-:Y:S02]  /*0f20*/  R2UR UR4, R18 ;  /* 0x00000000120472ca */ /* 0x001fe400000e0000 */
[----:B------:R-:W-:Y:S01]  /*0f30*/  R2UR UR5, R19 ;  /* 0x00000000130572ca */ /* 0x000fe200000e0000 */
[----:B-1----:R-:W-:-:S12]  /*0f40*/  IMAD.WIDE.U32 R16, R23, 0x4, R16 ;  /* 0x0000000417107825 */ /* 0x002fd800078e0010 */
[----:B------:R-:W2:Y:S01]  /*0f50*/  LDG.E R0, desc[UR4][R16.64] ;  /* 0x0000000410007981 */ /* 0x000ea2000c1e1900 */
[----:B------:R-:W-:Y:S01]  /*0f60*/  MOV R24, 0x30 ;  /* 0x0000003000187802 */ /* 0x000fe20000000f00 */
[----:B------:R-:W0:Y:S01]  /*0f70*/  LDCU.64 UR4, c[0x4][0x18] ;  /* 0x01000300ff0477ac */ /* 0x000e220008000a00 */
[----:B------:R-:W-:Y:S02]  /*0f80*/  IMAD.MOV.U32 R6, RZ, RZ, R22 ;  /* 0x000000ffff067224 */ /* 0x000fe400078e0016 */
[----:B------:R1:W3:Y:S01]  /*0f90*/  LDC.64 R8, c[0x4][R24] ;  /* 0x0100000018087b82 */ /* 0x0002e20000000a00 */
[----:B------:R-:W-:Y:S01]  /*0fa0*/  IMAD.MOV.U32 R7, RZ, RZ, R2 ;  /* 0x000000ffff077224 */ /* 0x000fe200078e0002 */
[----:B0-----:R-:W-:Y:S01]  /*0fb0*/  MOV R4, UR4 ;  /* 0x0000000400047c02 */ /* 0x001fe20008000f00 */
[----:B------:R-:W-:Y:S01]  /*0fc0*/  IMAD.U32 R5, RZ, RZ, UR5 ;  /* 0x00000005ff057e24 */ /* 0x000fe2000f8e00ff */
[----:B--23--:R1:W-:Y:S06]  /*0fd0*/  STL [R1], R0 ;  /* 0x0000000001007387 */ /* 0x00c3ec0000100800 */
[----:B------:R-:W-:-:S07]  /*0fe0*/  LEPC R20, `(.L_x_30) ;  /* 0x000000001014794e */ /* 0x000fce0000000000 */
[----:B-1----:R-:W-:Y:S05]  /*0ff0*/  CALL.ABS.NOINC R8 ;  /* 0x0000000008007343 */ /* 0x002fea0003c00000 */
.L_x_30:
        /* <DEDUP_REMOVED lines=12> */
.L_x_31:
        /* <DEDUP_REMOVED lines=12> */
.L_x_32:
        /* <DEDUP_REMOVED lines=12> */
.L_x_33:
        /* <DEDUP_REMOVED lines=12> */
.L_x_34:
        /* <DEDUP_REMOVED lines=12> */
.L_x_35:
        /* <DEDUP_REMOVED lines=12> */
.L_x_36:
        /* <DEDUP_REMOVED lines=12> */
.L_x_37:
[----:B------:R-:W-:-:S07]  /*1540*/  VIADD R23, R23, 0x8 ;  /* 0x0000000817177836 */ /* 0x000fce0000000000 */
.L_x_29:
[----:B------:R-:W-:-:S13]  /*1550*/  ISETP.NE.AND P0, PT, R25, RZ, PT ;  /* 0x000000ff1900720c */ /* 0x000fda0003f05270 */
        /* <DEDUP_REMOVED lines=14> */
[----:B------:R-:W-:Y:S02]  /*1640*/  IMAD.MOV.U32 R7, RZ, RZ, R2 ;  /* 0x000000ffff077224 */ /* 0x000fe400078e0002 */
[----:B0-----:R-:W-:Y:S02]  /*1650*/  IMAD.U32 R4, RZ, RZ, UR4 ;  /* 0x00000004ff047e24 */ /* 0x001fe4000f8e00ff */
[----:B------:R-:W-:Y:S01]  /*1660*/  IMAD.U32 R5, RZ, RZ, UR5 ;  /* 0x00000005ff057e24 */ /* 0x000fe2000f8e00ff */
[----:B--23--:R1:W-:Y:S06]  /*1670*/  STL [R1], R0 ;  /* 0x0000000001007387 */ /* 0x00c3ec0000100800 */
[----:B------:R-:W-:-:S07]  /*1680*/  LEPC R20, `(.L_x_39) ;  /* 0x000000001014794e */ /* 0x000fce0000000000 */
[----:B-1----:R-:W-:Y:S05]  /*1690*/  CALL.ABS.NOINC R8 ;  /* 0x0000000008007343 */ /* 0x002fea0003c00000 */
.L_x_39:
        /* <DEDUP_REMOVED lines=12> */
.L_x_40:
        /* <DEDUP_REMOVED lines=12> */
.L_x_41:
        /* <DEDUP_REMOVED lines=12> */
.L_x_42:
[----:B------:R-:W-:-:S07]  /*18e0*/  VIADD R23, R23, 0x4 ;  /* 0x0000000417177836 */ /* 0x000fce0000000000 */
.L_x_38:
[----:B------:R-:W-:-:S13]  /*18f0*/  ISETP.NE.AND P0, PT, R25, RZ, PT ;  /* 0x000000ff1900720c */ /* 0x000fda0003f05270 */
[----:B------:R-:W-:Y:S05]  /*1900*/  @!P0 BRA `(.L_x_28) ;  /* 0x00000000005c8947 */ /* 0x000fea0003800000 */
[----:B------:R-:W1:Y:S01]  /*1910*/  LDC.64 R16, c[0x0][0x380] ;  /* 0x0000e000ff107b82 */ /* 0x000e620000000a00 */
[----:B------:R-:W-:Y:S01]  /*1920*/  IADD3 R25, PT, PT, -R25, RZ, RZ ;  /* 0x000000ff19197210 */ /* 0x000fe20007ffe1ff */
[----:B-1----:R-:W-:-:S07]  /*1930*/  IMAD.WIDE.U32 R16, R23, 0x4, R16 ;  /* 0x0000000417107825 */ /* 0x002fce00078e0010 */
.L_x_44:
[----:B0-----:R-:W-:Y:S02]  /*1940*/  R2UR UR4, R18 ;  /* 0x00000000120472ca */ /* 0x001fe400000e0000 */
[----:B------:R-:W-:-:S13]  /*1950*/  R2UR UR5, R19 ;  /* 0x00000000130572ca */ /* 0x000fda00000e0000 */
[----:B------:R-:W2:Y:S01]  /*1960*/  LDG.E R0, desc[UR4][R16.64] ;  /* 0x0000000410007981 */ /* 0x000ea2000c1e1900 */
[----:B------:R-:W-:Y:S01]  /*1970*/  MOV R8, 0x30 ;  /* 0x0000003000087802 */ /* 0x000fe20000000f00 */
[----:B------:R-:W0:Y:S01]  /*1980*/  LDCU.64 UR4, c[0x4][0x18] ;  /* 0x01000300ff0477ac */ /* 0x000e220008000a00 */
[----:B------:R-:W-:Y:S02]  /*1990*/  VIADD R25, R25, 0x1 ;  /* 0x0000000119197836 */ /* 0x000fe40000000000 */
[----:B------:R-:W-:Y:S02]  /*19a0*/  IMAD.MOV.U32 R6, RZ, RZ, R22 ;  /* 0x000000ffff067224 */ /* 0x000fe400078e0016 */
[----:B------:R-:W1:Y:S01]  /*19b0*/  LDC.64 R8, c[0x4][R8] ;  /* 0x0100000008087b82 */ /* 0x000e620000000a00 */
[----:B------:R-:W-:Y:S01]  /*19c0*/  ISETP.NE.AND P0, PT, R25, RZ, PT ;  /* 0x000000ff1900720c */ /* 0x000fe20003f05270 */
[----:B------:R-:W-:Y:S02]  /*19d0*/  IMAD.MOV.U32 R7, RZ, RZ, R2 ;  /* 0x000000ffff077224 */ /* 0x000fe400078e0002 */
[----:B0-----:R-:W-:-:S02]  /*19e0*/  IMAD.U32 R4, RZ, RZ, UR4 ;  /* 0x00000004ff047e24 */ /* 0x001fc4000f8e00ff */
[----:B------:R-:W-:Y:S01]  /*19f0*/  IMAD.U32 R5, RZ, RZ, UR5 ;  /* 0x00000005ff057e24 */ /* 0x000fe2000f8e00ff */
[----:B--2---:R0:W-:Y:S02]  /*1a00*/  STL [R1], R0 ;  /* 0x0000000001007387 */ /* 0x0041e40000100800 */
[----:B01----:R-:W-:-:S07]  /*1a10*/  P2R R0, PR, RZ, 0x1 ;  /* 0x00000001ff007803 */ /* 0x003fce0000000000 */
[----:B------:R-:W-:-:S07]  /*1a20*/  LEPC R20, `(.L_x_43) ;  /* 0x000000001014794e */ /* 0x000fce0000000000 */
[----:B------:R-:W-:Y:S05]  /*1a30*/  CALL.ABS.NOINC R8 ;  /* 0x0000000008007343 */ /* 0x000fea0003c00000 */
.L_x_43:
[----:B------:R-:W-:Y:S02]  /*1a40*/  ISETP.NE.AND P6, PT, R25, RZ, PT ;  /* 0x000000ff1900720c */ /* 0x000fe40003fc5270 */
[----:B------:R-:W-:-:S05]  /*1a50*/  IADD3 R16, P0, PT, R16, 0x4, RZ ;  /* 0x0000000410107810 */ /* 0x000fca0007f1e0ff */
[----:B------:R-:W-:-:S06]  /*1a60*/  IMAD.X R17, RZ, RZ, R17, P0 ;  /* 0x000000ffff117224 */ /* 0x000fcc00000e0611 */
[----:B------:R-:W-:Y:S05]  /*1a70*/  @P6 BRA `(.L_x_44) ;  /* 0xfffffffc00b06947 */ /* 0x000fea000383ffff */
.L_x_28:
[----:B------:R-:W-:Y:S05]  /*1a80*/  BSYNC.RECONVERGENT B6 ;  /* 0x0000000000067941 */ /* 0x000fea0003800200 */
.L_x_9:
[----:B------:R-:W-:Y:S01]  /*1a90*/  MOV R0, 0x30 ;  /* 0x0000003000007802 */ /* 0x000fe20000000f00 */
[----:B------:R-:W1:Y:S01]  /*1aa0*/  LDCU.64 UR4, c[0x4][0x8] ;  /* 0x01000100ff0477ac */ /* 0x000e620008000a00 */
[----:B------:R-:W-:Y:S02]  /*1ab0*/  CS2R R6, SRZ ;  /* 0x0000000000067805 */ /* 0x000fe4000001ff00 */
[----:B------:R2:W3:Y:S01]  /*1ac0*/  LDC.64 R2, c[0x4][R0] ;  /* 0x0100000000027b82 */ /* 0x0004e20000000a00 */
[----:B-1----:R-:W-:Y:S02]  /*1ad0*/  IMAD.U32 R4, RZ, RZ, UR4 ;  /* 0x00000004ff047e24 */ /* 0x002fe4000f8e00ff */
[----:B--2---:R-:W-:-:S07]  /*1ae0*/  IMAD.U32 R5, RZ, RZ, UR5 ;  /* 0x00000005ff057e24 */ /* 0x004fce000f8e00ff */
[----:B------:R-:W-:-:S07]  /*1af0*/  LEPC R20, `(.L_x_45) ;  /* 0x000000001014794e */ /* 0x000fce0000000000 */
[----:B0--3--:R-:W-:Y:S05]  /*1b00*/  CALL.ABS.NOINC R2 ;  /* 0x0000000002007343 */ /* 0x009fea0003c00000 */
.L_x_45:
[----:B------:R-:W-:Y:S05]  /*1b10*/  EXIT ;  /* 0x000000000000794d */ /* 0x000fea0003800000 */
.L_x_46:
        /* <DEDUP_REMOVED lines=14> */
.L_x_121:


//--------------------- .text._Z5PrintPdi         --------------------------
	.section	.text._Z5PrintPdi,"ax",@progbits
	.align	128
        .global         _Z5PrintPdi
        .type           _Z5PrintPdi,@function
        .size           _Z5PrintPdi,(.L_x_122 - _Z5PrintPdi)
        .other          _Z5PrintPdi,@"STO_CUDA_ENTRY STV_DEFAULT"
_Z5PrintPdi:
.text._Z5PrintPdi:
[----:B------:R-:W0:Y:S01]  /*0000*/  LDC R1, c[0x0][0x37c] ;  /* 0x0000df00ff017b82 */ /* 0x000e220000000800 */
[----:B------:R-:W1:Y:S01]  /*0010*/  LDCU UR4, c[0x0][0x388] ;  /* 0x00007100ff0477ac */ /* 0x000e620008000800 */
[----:B0-----:R-:W-:Y:S01]  /*0020*/  VIADD R1, R1, 0xfffffff8 ;  /* 0xfffffff801017836 */ /* 0x001fe20000000000 */
[----:B------:R-:W0:Y:S01]  /*0030*/  LDCU UR5, c[0x0][0x2f8] ;  /* 0x00005f00ff0577ac */ /* 0x000e220008000800 */
[----:B------:R-:W2:Y:S01]  /*0040*/  LDCU UR6, c[0x0][0x2fc] ;  /* 0x00005f80ff0677ac */ /* 0x000ea20008000800 */
[----:B-1----:R-:W-:Y:S02]  /*0050*/  UISETP.GE.AND UP0, UPT, UR4, 0x1, UPT ;  /* 0x000000010400788c */ /* 0x002fe4000bf06270 */
[----:B0-----:R-:W-:-:S05]  /*0060*/  IADD3 R18, P0, PT, R1, UR5, RZ ;  /* 0x0000000501127c10 */ /* 0x001fca000ff1e0ff */
[----:B--2---:R-:W-:Y:S02]  /*0070*/  IMAD.X R2, RZ, RZ, UR6, P0 ;  /* 0x00000006ff027e24 */ /* 0x004fe400080e06ff */
[----:B------:R-:W-:Y:S06]  /*0080*/  BRA.U !UP0, `(.L_x_47) ;  /* 0x00000015087c7547 */ /* 0x000fec000b800000 */
[----:B------:R-:W-:Y:S01]  /*0090*/  UISETP.GE.U32.AND UP0, UPT, UR4, 0x10, UPT ;  /* 0x000000100400788c */ /* 0x000fe2000bf06070 */
[----:B------:R-:W-:Y:S01]  /*00a0*/  HFMA2 R19, -RZ, RZ, 0, 0 ;  /* 0x00000000ff137431 */ /* 0x000fe200000001ff */
[----:B------:R-:W0:Y:S01]  /*00b0*/  LDCU.64 UR36, c[0x0][0x358] ;  /* 0x00006b00ff2477ac */ /* 0x000e220008000a00 */
[----:B------:R-:W-:-:S06]  /*00c0*/  ULOP3.LUT UR38, UR4, 0xf, URZ, 0xc0, !UPT ;  /* 0x0000000f04267892 */ /* 0x000fcc000f8ec0ff */
[----:B------:R-:W-:Y:S06]  /*00d0*/  BRA.U !UP0, `(.L_x_48) ;  /* 0x0000000908cc7547 */ /* 0x000fec000b800000 */
[----:B------:R-:W1:Y:S01]  /*00e0*/  LDCU.64 UR6, c[0x0][0x380] ;  /* 0x00007000ff0677ac */ /* 0x000e620008000a00 */
[----:B------:R-:W-:Y:S01]  /*00f0*/  BSSY.RECONVERGENT B6, `(.L_x_48) ;  /* 0x00000b1000067945 */ /* 0x000fe20003800200 */
[----:B------:R-:W-:-:S04]  /*0100*/  ULOP3.LUT UR4, UR4, 0x7ffffff0, URZ, 0xc0, !UPT ;  /* 0x7ffffff004047892 */ /* 0x000fc8000f8ec0ff */
[----:B------:R-:W-:Y:S02]  /*0110*/  UIADD3 UR8, UPT, UPT, -UR4, URZ, URZ ;  /* 0x000000ff04087290 */ /* 0x000fe4000fffe1ff */
[----:B------:R-:W-:-:S04]  /*0120*/  IMAD.U32 R19, RZ, RZ, UR4 ;  /* 0x00000004ff137e24 */ /* 0x000fc8000f8e00ff */
[----:B------:R-:W-:Y:S01]  /*0130*/  IMAD.U32 R23, RZ, RZ, UR8 ;  /* 0x00000008ff177e24 */ /* 0x000fe2000f8e00ff */
[----:B-1----:R-:W-:-:S04]  /*0140*/  UIADD3 UR5, UP0, UPT, UR6, 0x40, URZ ;  /* 0x0000004006057890 */ /* 0x002fc8000ff1e0ff */
[----:B------:R-:W-:Y:S02]  /*0150*/  UIADD3.X UR6, UPT, UPT, URZ, UR7, URZ, UP0, !UPT ;  /* 0x00000007ff067290 */ /* 0x000fe400087fe4ff */
[----:B------:R-:W-:-:S04]  /*0160*/  MOV R16, UR5 ;  /* 0x0000000500107c02 */ /* 0x000fc80008000f00 */
[----:B------:R-:W-:-:S07]  /*0170*/  IMAD.U32 R17, RZ, RZ, UR6 ;  /* 0x00000006ff117e24 */ /* 0x000fce000f8e00ff */
.L_x_65:
[----:B0-----:R-:W2:Y:S01]  /*0180*/  LDG.E.64 R10, desc[UR36][R16.64+-0x40] ;  /* 0xffffc024100a7981 */ /* 0x001ea2000c1e1b00 */
[----:B------:R-:W-:Y:S01]  /*0190*/  MOV R22, 0x30 ;  /* 0x0000003000167802 */ /* 0x000fe20000000f00 */
[----:B------:R-:W0:Y:S01]  /*01a0*/  LDCU.64 UR4, c[0x4][URZ] ;  /* 0x01000000ff0477ac */ /* 0x000e220008000a00 */
[----:B------:R-:W-:Y:S01]  /*01b0*/  VIADD R23, R23, 0x10 ;  /* 0x0000001017177836 */ /* 0x000fe20000000000 */
[----:B------:R-:W-:Y:S01]  /*01c0*/  MOV R7, R2 ;  /* 0x0000000200077202 */ /* 0x000fe20000000f00 */
[----:B------:R1:W3:Y:S01]  /*01d0*/  LDC.64 R8, c[0x4][R22] ;  /* 0x0100000016087b82 */ /* 0x0002e20000000a00 */
[----:B------:R-:W-:Y:S02]  /*01e0*/  IMAD.MOV.U32 R6, RZ, RZ, R18 ;  /* 0x000000ffff067224 */ /* 0x000fe400078e0012 */
[----:B------:R-:W-:-:S04]  /*01f0*/  ISETP.NE.AND P0, PT, R23, RZ, PT ;  /* 0x000000ff1700720c */ /* 0x000fc80003f05270 */
[----:B------:R-:W-:Y:S02]  /*0200*/  P2R R24, PR, RZ, 0x1 ;  /* 0x00000001ff187803 */ /* 0x000fe40000000000 */
[----:B0-----:R-:W-:Y:S01]  /*0210*/  MOV R4, UR4 ;  /* 0x0000000400047c02 */ /* 0x001fe20008000f00 */
[----:B------:R-:W-:Y:S01]  /*0220*/  IMAD.U32 R5, RZ, RZ, UR5 ;  /* 0x00000005ff057e24 */ /* 0x000fe2000f8e00ff */
[----:B--23--:R1:W-:Y:S06]  /*0230*/  STL.64 [R1], R10 ;  /* 0x0000000a01007387 */ /* 0x00c3ec0000100a00 */
[----:B------:R-:W-:-:S07]  /*0240*/  LEPC R20, `(.L_x_49) ;  /* 0x000000001014794e */ /* 0x000fce0000000000 */
[----:B-1----:R-:W-:Y:S05]  /*0250*/  CALL.ABS.NOINC R8 ;  /* 0x0000000008007343 */ /* 0x002fea0003c00000 */
.L_x_49:
[----:B------:R-:W2:Y:S01]  /*0260*/  LDG.E.64 R10, desc[UR36][R16.64+-0x38] ;  /* 0xffffc824100a7981 */ /* 0x000ea2000c1e1b00 */
[----:B------:R0:W1:Y:S01]  /*0270*/  LDC.64 R8, c[0x4][R22] ;  /* 0x0100000016087b82 */ /* 0x0000620000000a00 */
[----:B------:R-:W3:Y:S01]  /*0280*/  LDCU.64 UR4, c[0x4][URZ] ;  /* 0x01000000ff0477ac */ /* 0x000ee20008000a00 */
[----:B------:R-:W-:Y:S01]  /*0290*/  MOV R6, R18 ;  /* 0x0000001200067202 */ /* 0x000fe20000000f00 */
[----:B------:R-:W-:Y:S02]  /*02a0*/  IMAD.MOV.U32 R7, RZ, RZ, R2 ;  /* 0x000000ffff077224 */ /* 0x000fe400078e0002 */
[----:B---3--:R-:W-:Y:S02]  /*02b0*/  IMAD.U32 R4, RZ, RZ, UR4 ;  /* 0x00000004ff047e24 */ /* 0x008fe4000f8e00ff */
[----:B------:R-:W-:Y:S01]  /*02c0*/  IMAD.U32 R5, RZ, RZ, UR5 ;  /* 0x00000005ff057e24 */ /* 0x000fe2000f8e00ff */
[----:B-12---:R0:W-:Y:S06]  /*02d0*/  STL.64 [R1], R10 ;  /* 0x0000000a01007387 */ /* 0x0061ec0000100a00 */
[----:B------:R-:W-:-:S07]  /*02e0*/  LEPC R20, `(.L_x_50) ;  /* 0x000000001014794e */ /* 0x000fce0000000000 */
[----:B0-----:R-:W-:Y:S05]  /*02f0*/  CALL.ABS.NOINC R8 ;  /* 0x0000000008007343 */ /* 0x001fea0003c00000 */
.L_x_50:
[----:B------:R-:W2:Y:S01]  /*0300*/  LDG.E.64 R10, desc[UR36][R16.64+-0x30] ;  /* 0xffffd024100a7981 */ /* 0x000ea2000c1e1b00 */
[----:B------:R0:W1:Y:S01]  /*0310*/  LDC.64 R8, c[0x4][R22] ;  /* 0x0100000016087b82 */ /* 0x0000620000000a00 */
[----:B------:R-:W3:Y:S01]  /*0320*/  LDCU.64 UR4, c[0x4][URZ] ;  /* 0x01000000ff0477ac */ /* 0x000ee20008000a00 */
[----:B------:R-:W-:Y:S02]  /*0330*/  IMAD.MOV.U32 R6, RZ, RZ, R18 ;  /* 0x000000ffff067224 */ /* 0x000fe400078e0012 */
[----:B------:R-:W-:Y:S02]  /*0340*/  IMAD.MOV.U32 R7, RZ, RZ, R2 ;  /* 0x000000ffff077224 */ /* 0x000fe400078e0002 */
[----:B---3--:R-:W-:Y:S01]  /*0350*/  IMAD.U32 R4, RZ, RZ, UR4 ;  /* 0x00000004ff047e24 */ /* 0x008fe2000f8e00ff */
[----:B------:R-:W-:Y:S01]  /*0360*/  MOV R5, UR5 ;  /* 0x0000000500057c02 */ /* 0x000fe20008000f00 */
[----:B-12---:R0:W-:Y:S06]  /*0370*/  STL.64 [R1], R10 ;  /* 0x0000000a01007387 */ /* 0x0061ec0000100a00 */
[----:B------:R-:W-:-:S07]  /*0380*/  LEPC R20, `(.L_x_51) ;  /* 0x000000001014794e */ /* 0x000fce0000000000 */
[----:B0-----:R-:W-:Y:S05]  /*0390*/  CALL.ABS.NOINC R8 ;  /* 0x0000000008007343 */ /* 0x001fea0003c00000 */
.L_x_51:
[----:B------:R-:W2:Y:S01]  /*03a0*/  LDG.E.64 R10, desc[UR36][R16.64+-0x28] ;  /* 0xffffd824100a7981 */ /* 0x000ea2000c1e1b00 */
[----:B------:R0:W1:Y:S01]  /*03b0*/  LDC.64 R8, c[0x4][R22] ;  /* 0x0100000016087b82 */ /* 0x0000620000000a00 */
[----:B------:R-:W3:Y:S01]  /*03c0*/  LDCU.64 UR4, c[0x4][URZ] ;  /* 0x01000000ff0477ac */ /* 0x000ee20008000a00 */
[----:B------:R-:W-:Y:S01]  /*03d0*/  IMAD.MOV.U32 R6, RZ, RZ, R18 ;  /* 0x000000ffff067224 */ /* 0x000fe200078e0012 */
[----:B------:R-:W-:Y:S02]  /*03e0*/  MOV R7, R2 ;  /* 0x0000000200077202 */ /* 0x000fe40000000f00 */
[----:B---3--:R-:W-:Y:S01]  /*03f0*/  MOV R4, UR4 ;  /* 0x0000000400047c02 */ /* 0x008fe20008000f00 */
[----:B------:R-:W-:Y:S01]  /*0400*/  IMAD.U32 R5, RZ, RZ, UR5 ;  /* 0x00000005ff057e24 */ /* 0x000fe2000f8e00ff */
[----:B-12---:R0:W-:Y:S06]  /*0410*/  STL.64 [R1], R10 ;  /* 0x0000000a01007387 */ /* 0x0061ec0000100a00 */
[----:B------:R-:W-:-:S07]  /*0420*/  LEPC R20, `(.L_x_52) ;  /* 0x000000001014794e */ /* 0x000fce0000000000 */
[----:B0-----:R-:W-:Y:S05]  /*0430*/  CALL.ABS.NOINC R8 ;  /* 0x0000000008007343 */ /* 0x001fea0003c00000 */
.L_x_52:
        /* <DEDUP_REMOVED lines=10> */
.L_x_53:
        /* <DEDUP_REMOVED lines=10> */
.L_x_54:
        /* <DEDUP_REMOVED lines=10> */
.L_x_55:
        /* <DEDUP_REMOVED lines=10> */
.L_x_56:
        /* <DEDUP_REMOVED lines=10> */
.L_x_57:
        /* <DEDUP_REMOVED lines=10> */
.L_x_58:
        /* <DEDUP_REMOVED lines=10> */
.L_x_59:
        /* <DEDUP_REMOVED lines=10> */
.L_x_60:
        /* <DEDUP_REMOVED lines=10> */
.L_x_61:
        /* <DEDUP_REMOVED lines=10> */
.L_x_62:
        /* <DEDUP_REMOVED lines=10> */
.L_x_63:
        /* <DEDUP_REMOVED lines=10> */
.L_x_64:
[----:B------:R-:W-:Y:S02]  /*0bc0*/  ISETP.NE.AND P6, PT, R24, RZ, PT ;  /* 0x000000ff1800720c */ /* 0x000fe40003fc5270 */
[----:B------:R-:W-:-:S05]  /*0bd0*/  IADD3 R16, P0, PT, R16, 0x80, RZ ;  /* 0x0000008010107810 */ /* 0x000fca0007f1e0ff */
[----:B------:R-:W-:-:S06]  /*0be0*/  IMAD.X R17, RZ, RZ, R17, P0 ;  /* 0x000000ffff117224 */ /* 0x000fcc00000e0611 */
[----:B------:R-:W-:Y:S05]  /*0bf0*/  @P6 BRA `(.L_x_65) ;  /* 0xfffffff400606947 */ /* 0x000fea000383ffff */
[----:B------:R-:W-:Y:S05]  /*0c00*/  BSYNC.RECONVERGENT B6 ;  /* 0x0000000000067941 */ /* 0x000fea0003800200 */
.L_x_48:
[----:B------:R-:W-:Y:S01]  /*0c10*/  UISETP.NE.AND UP0, UPT, UR38, URZ, UPT ;  /* 0x000000ff2600728c */ /* 0x000fe2000bf05270 */
[----:B------:R-:W-:Y:S08]  /*0c20*/  BSSY.RECONVERGENT B6, `(.L_x_47) ;  /* 0x00000a5000067945 */ /* 0x000ff00003800200 */
[----:B------:R-:W-:Y:S05]  /*0c30*/  BRA.U !UP0, `(.L_x_66) ;  /* 0x00000009088c7547 */ /* 0x000fea000b800000 */
[----:B------:R-:W1:Y:S01]  /*0c40*/  LDC R23, c[0x0][0x388] ;  /* 0x0000e200ff177b82 */ /* 0x000e620000000800 */
[----:B------:R-:W-:Y:S01]  /*0c50*/  UISETP.GE.U32.AND UP0, UPT, UR38, 0x8, UPT ;  /* 0x000000082600788c */ /* 0x000fe2000bf06070 */
[----:B-1----:R-:W-:-:S08]  /*0c60*/  LOP3.LUT R23, R23, 0x7, RZ, 0xc0, !PT ;  /* 0x0000000717177812 */ /* 0x002fd000078ec0ff */
[----:B------:R-:W-:Y:S05]  /*0c70*/  BRA.U !UP0, `(.L_x_67) ;  /* 0x0000000508507547 */ /* 0x000fea000b800000 */
[----:B------:R-:W1:Y:S01]  /*0c80*/  LDC.64 R16, c[0x0][0x380] ;  /* 0x0000e000ff107b82 */ /* 0x000e620000000a00 */
[----:B------:R-:W-:Y:S01]  /*0c90*/  MOV R22, 0x30 ;  /* 0x0000003000167802 */ /* 0x000fe20000000f00 */
[----:B------:R-:W2:Y:S01]  /*0ca0*/  LDCU.64 UR4, c[0x4][URZ] ;  /* 0x01000000ff0477ac */ /* 0x000ea20008000a00 */
[----:B-1----:R-:W-:-:S05]  /*0cb0*/  IMAD.WIDE.U32 R16, R19, 0x8, R16 ;  /* 0x0000000813107825 */ /* 0x002fca00078e0010 */
[----:B0-----:R-:W3:Y:S01]  /*0cc0*/  LDG.E.64 R10, desc[UR36][R16.64] ;  /* 0x00000024100a7981 */ /* 0x001ee2000c1e1b00 */
[----:B------:R0:W1:Y:S01]  /*0cd0*/  LDC.64 R8, c[0x4][R22] ;  /* 0x0100000016087b82 */ /* 0x0000620000000a00 */
[----:B--2---:R-:W-:Y:S01]  /*0ce0*/  IMAD.U32 R4, RZ, RZ, UR4 ;  /* 0x00000004ff047e24 */ /* 0x004fe2000f8e00ff */
[----:B------:R-:W-:Y:S01]  /*0cf0*/  MOV R5, UR5 ;  /* 0x0000000500057c02 */ /* 0x000fe20008000f00 */
[----:B------:R-:W-:Y:S02]  /*0d00*/  IMAD.MOV.U32 R6, RZ, RZ, R18 ;  /* 0x000000ffff067224 */ /* 0x000fe400078e0012 */
[----:B------:R-:W-:Y:S01]  /*0d10*/  IMAD.MOV.U32 R7, RZ, RZ, R2 ;  /* 0x000000ffff077224 */ /* 0x000fe200078e0002 */
[----:B-1-3--:R0:W-:Y:S06]  /*0d20*/  STL.64 [R1], R10 ;  /* 0x0000000a01007387 */ /* 0x00a1ec0000100a00 */
[----:B------:R-:W-:-:S07]  /*0d30*/  LEPC R20, `(.L_x_68) ;  /* 0x000000001014794e */ /* 0x000fce0000000000 */
[----:B0-----:R-:W-:Y:S05]  /*0d40*/  CALL.ABS.NOINC R8 ;  /* 0x0000000008007343 */ /* 0x001fea0003c00000 */
.L_x_68:
        /* <DEDUP_REMOVED lines=10> */
.L_x_69:
        /* <DEDUP_REMOVED lines=10> */
.L_x_70:
        /* <DEDUP_REMOVED lines=10> */
.L_x_71:
        /* <DEDUP_REMOVED lines=10> */
.L_x_72:
        /* <DEDUP_REMOVED lines=10> */
.L_x_73:
        /* <DEDUP_REMOVED lines=10> */
.L_x_74:
        /* <DEDUP_REMOVED lines=10> */
.L_x_75:
[----:B------:R-:W-:-:S07]  /*11b0*/  VIADD R19, R19, 0x8 ;  /* 0x0000000813137836 */ /* 0x000fce0000000000 */
.L_x_67:
[----:B------:R-:W-:-:S13]  /*11c0*/  ISETP.NE.AND P0, PT, R23, RZ, PT ;  /* 0x000000ff1700720c */ /* 0x000fda0003f05270 */
[----:B------:R-:W-:Y:S05]  /*11d0*/  @!P0 BRA `(.L_x_66) ;  /* 0x0000000400248947 */ /* 0x000fea0003800000 */
[----:B------:R-:W1:Y:S01]  /*11e0*/  LDC R0, c[0x0][0x388] ;  /* 0x0000e200ff007b82 */ /* 0x000e620000000800 */
[----:B------:R-:W-:Y:S02]  /*11f0*/  ISETP.GE.U32.AND P0, PT, R23, 0x4, PT ;  /* 0x000000041700780c */ /* 0x000fe40003f06070 */
[----:B-1----:R-:W-:-:S11]  /*1200*/  LOP3.LUT R23, R0, 0x3, RZ, 0xc0, !PT ;  /* 0x0000000300177812 */ /* 0x002fd600078ec0ff */
[----:B------:R-:W-:Y:S05]  /*1210*/  @!P0 BRA `(.L_x_76) ;  /* 0x0000000000b08947 */ /* 0x000fea0003800000 */
        /* <DEDUP_REMOVED lines=13> */
.L_x_77:
        /* <DEDUP_REMOVED lines=10> */
.L_x_78:
        /* <DEDUP_REMOVED lines=10> */
.L_x_79:
        /* <DEDUP_REMOVED lines=10> */
.L_x_80:
[----:B------:R-:W-:-:S07]  /*14d0*/  IADD3 R19, PT, PT, R19, 0x4, RZ ;  /* 0x0000000413137810 */ /* 0x000fce0007ffe0ff */
.L_x_76:
[----:B------:R-:W-:-:S13]  /*14e0*/  ISETP.NE.AND P0, PT, R23, RZ, PT ;  /* 0x000000ff1700720c */ /* 0x000fda0003f05270 */
[----:B------:R-:W-:Y:S05]  /*14f0*/  @!P0 BRA `(.L_x_66) ;  /* 0x00000000005c8947 */ /* 0x000fea0003800000 */
[----:B------:R-:W1:Y:S01]  /*1500*/  LDC.64 R16, c[0x0][0x380] ;  /* 0x0000e000ff107b82 */ /* 0x000e620000000a00 */
[----:B------:R-:W-:Y:S02]  /*1510*/  IMAD.MOV R23, RZ, RZ, -R23 ;  /* 0x000000ffff177224 */ /* 0x000fe400078e0a17 */
[----:B-1----:R-:W-:-:S07]  /*1520*/  IMAD.WIDE.U32 R16, R19, 0x8, R16 ;  /* 0x0000000813107825 */ /* 0x002fce00078e0010 */
.L_x_82:
[----:B------:R-:W-:Y:S01]  /*1530*/  IMAD.MOV.U32 R10, RZ, RZ, R16 ;  /* 0x000000ffff0a7224 */ /* 0x000fe200078e0010 */
[----:B------:R-:W-:Y:S01]  /*1540*/  MOV R11, R17 ;  /* 0x00000011000b7202 */ /* 0x000fe20000000f00 */
[----:B------:R-:W1:Y:S05]  /*1550*/  LDCU.64 UR4, c[0x4][URZ] ;  /* 0x01000000ff0477ac */ /* 0x000e6a0008000a00 */
[----:B0-----:R-:W2:Y:S01]  /*1560*/  LDG.E.64 R10, desc[UR36][R10.64] ;  /* 0x000000240a0a7981 */ /* 0x001ea2000c1e1b00 */
[----:B------:R-:W-:Y:S01]  /*1570*/  MOV R8, 0x30 ;  /* 0x0000003000087802 */ /* 0x000fe20000000f00 */
[----:B------:R-:W-:Y:S02]  /*1580*/  VIADD R23, R23, 0x1 ;  /* 0x0000000117177836 */ /* 0x000fe40000000000 */
[----:B------:R-:W-:-:S02]  /*1590*/  IMAD.MOV.U32 R6, RZ, RZ, R18 ;  /* 0x000000ffff067224 */ /* 0x000fc400078e0012 */
[----:B------:R-:W-:Y:S01]  /*15a0*/  IMAD.MOV.U32 R7, RZ, RZ, R2 ;  /* 0x000000ffff077224 */ /* 0x000fe200078e0002 */
[----:B------:R-:W0:Y:S01]  /*15b0*/  LDC.64 R8, c[0x4][R8] ;  /* 0x0100000008087b82 */ /* 0x000e220000000a00 */
[----:B------:R-:W-:-:S04]  /*15c0*/  ISETP.NE.AND P0, PT, R23, RZ, PT ;  /* 0x000000ff1700720c */ /* 0x000fc80003f05270 */
[----:B------:R-:W-:Y:S01]  /*15d0*/  P2R R0, PR, RZ, 0x1 ;  /* 0x00000001ff007803 */ /* 0x000fe20000000000 */
[----:B-1----:R-:W-:Y:S01]  /*15e0*/  IMAD.U32 R4, RZ, RZ, UR4 ;  /* 0x00000004ff047e24 */ /* 0x002fe2000f8e00ff */
[----:B------:R-:W-:Y:S01]  /*15f0*/  MOV R5, UR5 ;  /* 0x0000000500057c02 */ /* 0x000fe20008000f00 */
[----:B0-2---:R1:W-:Y:S06]  /*1600*/  STL.64 [R1], R10 ;  /* 0x0000000a01007387 */ /* 0x0053ec0000100a00 */
[----:B------:R-:W-:-:S07]  /*1610*/  LEPC R20, `(.L_x_81) ;  /* 0x000000001014794e */ /* 0x000fce0000000000 */
[----:B-1----:R-:W-:Y:S05]  /*1620*/  CALL.ABS.NOINC R8 ;  /* 0x0000000008007343 */ /* 0x002fea0003c00000 */
.L_x_81:
[----:B------:R-:W-:Y:S02]  /*1630*/  ISETP.NE.AND P6, PT, R23, RZ, PT ;  /* 0x000000ff1700720c */ /* 0x000fe40003fc5270 */
[----:B------:R-:W-:-:S04]  /*1640*/  IADD3 R16, P0, PT, R16, 0x8, RZ ;  /* 0x0000000810107810 */ /* 0x000fc80007f1e0ff */
[----:B------:R-:W-:-:S07]  /*1650*/  IADD3.X R17, PT, PT, RZ, R17, RZ, P0, !PT ;  /* 0x00000011ff117210 */ /* 0x000fce00007fe4ff */
[----:B------:R-:W-:Y:S05]  /*1660*/  @P6 BRA `(.L_x_82) ;  /* 0xfffffffc00b06947 */ /* 0x000fea000383ffff */
.L_x_66:
[----:B0-----:R-:W-:Y:S05]  /*1670*/  BSYNC.RECONVERGENT B6 ;  /* 0x0000000000067941 */ /* 0x001fea0003800200 */
.L_x_47:
[----:B------:R-:W-:Y:S01]  /*1680*/  MOV R0, 0x30 ;  /* 0x0000003000007802 */ /* 0x000fe20000000f00 */
[----:B------:R-:W0:Y:S01]  /*1690*/  LDCU.64 UR4, c[0x4][0x8] ;  /* 0x01000100ff0477ac */ /* 0x000e220008000a00 */
[----:B------:R-:W-:Y:S02]  /*16a0*/  CS2R R6, SRZ ;  /* 0x0000000000067805 */ /* 0x000fe4000001ff00 */
[----:B------:R1:W2:Y:S01]  /*16b0*/  LDC.64 R2, c[0x4][R0] ;  /* 0x0100000000027b82 */ /* 0x0002a20000000a00 */
[----:B0-----:R-:W-:Y:S01]  /*16c0*/  IMAD.U32 R4, RZ, RZ, UR4 ;  /* 0x00000004ff047e24 */ /* 0x001fe2000f8e00ff */
[----:B-1----:R-:W-:-:S07]  /*16d0*/  MOV R5, UR5 ;  /* 0x0000000500057c02 */ /* 0x002fce0008000f00 */
[----:B------:R-:W-:-:S07]  /*16e0*/  LEPC R20, `(.L_x_83) ;  /* 0x000000001014794e */ /* 0x000fce0000000000 */
[----:B--2---:R-:W-:Y:S05]  /*16f0*/  CALL.ABS.NOINC R2 ;  /* 0x0000000002007343 */ /* 0x004fea0003c00000 */
.L_x_83:
[----:B------:R-:W-:Y:S05]  /*1700*/  EXIT ;  /* 0x000000000000794d */ /* 0x000fea0003800000 */
.L_x_84:
        /* <DEDUP_REMOVED lines=15> */
.L_x_122:


//--------------------- .text._Z7SoftmaxPddi      --------------------------
	.section	.text._Z7SoftmaxPddi,"ax",@progbits
	.align	128
        .global         _Z7SoftmaxPddi
        .type           _Z7SoftmaxPddi,@function
        .size           _Z7SoftmaxPddi,(.L_x_113 - _Z7SoftmaxPddi)
        .other          _Z7SoftmaxPddi,@"STO_CUDA_ENTRY STV_DEFAULT"
_Z7SoftmaxPddi:
.text._Z7SoftmaxPddi:
[----:B------:R-:W-:Y:S01]  /*0000*/  LDC R1, c[0x0][0x37c] ;  /* 0x0000df00ff017b82 */ /* 0x000fe20000000800 */
[----:B------:R-:W0:Y:S01]  /*0010*/  S2R R3, SR_CTAID.X ;  /* 0x0000000000037919 */ /* 0x000e220000002500 */
[----:B------:R-:W0:Y:S01]  /*0020*/  LDCU UR4, c[0x0][0x360] ;  /* 0x00006c00ff0477ac */ /* 0x000e220008000800 */
[----:B------:R-:W0:Y:S01]  /*0030*/  S2R R0, SR_TID.X ;  /* 0x0000000000007919 */ /* 0x000e220000002100 */
[----:B------:R-:W1:Y:S01]  /*0040*/  LDCU UR5, c[0x0][0x390] ;  /* 0x00007200ff0577ac */ /* 0x000e620008000800 */
[----:B0-----:R-:W-:-:S05]  /*0050*/  IMAD R3, R3, UR4, R0 ;  /* 0x0000000403037c24 */ /* 0x001fca000f8e0200 */
[----:B-1----:R-:W-:-:S13]  /*0060*/  ISETP.GE.AND P0, PT, R3, UR5, PT ;  /* 0x0000000503007c0c */ /* 0x002fda000bf06270 */
[----:B------:R-:W-:Y:S05]  /*0070*/  @P0 EXIT ;  /* 0x000000000000094d */ /* 0x000fea0003800000 */
[----:B------:R-:W0:Y:S01]  /*0080*/  LDC.64 R4, c[0x0][0x380] ;  /* 0x0000e000ff047b82 */ /* 0x000e220000000a00 */
[----:B------:R-:W1:Y:S01]  /*0090*/  LDCU.64 UR4, c[0x0][0x358] ;  /* 0x00006b00ff0477ac */ /* 0x000e620008000a00 */
[----:B------:R-:W2:Y:S06]  /*00a0*/  LDCU UR6, c[0x0][0x38c] ;  /* 0x00007180ff0677ac */ /* 0x000eac0008000800 */
[----:B------:R-:W3:Y:S01]  /*00b0*/  LDC.64 R8, c[0x0][0x388] ;  /* 0x0000e200ff087b82 */ /* 0x000ee20000000a00 */
[----:B0-----:R-:W-:-:S05]  /*00c0*/  IMAD.WIDE R4, R3, 0x8, R4 ;  /* 0x0000000803047825 */ /* 0x001fca00078e0204 */
[----:B-1----:R-:W4:Y:S01]  /*00d0*/  LDG.E.64 R10, desc[UR4][R4.64] ;  /* 0x00000004040a7981 */ /* 0x002f22000c1e1b00 */
[----:B--2---:R-:W3:Y:S01]  /*00e0*/  MUFU.RCP64H R3, UR6 ;  /* 0x0000000600037d08 */ /* 0x004ee20008001800 */
[----:B------:R-:W-:Y:S01]  /*00f0*/  IMAD.MOV.U32 R2, RZ, RZ, 0x1 ;  /* 0x00000001ff027424 */ /* 0x000fe200078e00ff */
[----:B------:R-:W-:Y:S05]  /*0100*/  BSSY.RECONVERGENT B0, `(.L_x_85) ;  /* 0x0000011000007945 */ /* 0x000fea0003800200 */
[----:B---3--:R-:W-:-:S08]  /*0110*/  DFMA R6, R2, -R8, 1 ;  /* 0x3ff000000206742b */ /* 0x008fd00000000808 */
[----:B------:R-:W-:-:S08]  /*0120*/  DFMA R6, R6, R6, R6 ;  /* 0x000000060606722b */ /* 0x000fd00000000006 */
[----:B------:R-:W-:-:S08]  /*0130*/  DFMA R6, R2, R6, R2 ;  /* 0x000000060206722b */ /* 0x000fd00000000002 */
[----:B------:R-:W-:-:S08]  /*0140*/  DFMA R2, R6, -R8, 1 ;  /* 0x3ff000000602742b */ /* 0x000fd00000000808 */
[----:B------:R-:W-:-:S08]  /*0150*/  DFMA R2, R6, R2, R6 ;  /* 0x000000020602722b */ /* 0x000fd00000000006 */
[----:B----4-:R-:W-:Y:S01]  /*0160*/  DMUL R6, R10, R2 ;  /* 0x000000020a067228 */ /* 0x010fe20000000000 */
[----:B------:R-:W-:-:S07]  /*0170*/  FSETP.GEU.AND P1, PT, |R11|, 6.5827683646048100446e-37, PT ;  /* 0x036000000b00780b */ /* 0x000fce0003f2e200 */
[----:B------:R-:W-:-:S08]  /*0180*/  DFMA R8, R6, -R8, R10 ;  /* 0x800000080608722b */ /* 0x000fd0000000000a */
[----:B------:R-:W-:-:S10]  /*0190*/  DFMA R2, R2, R8, R6 ;  /* 0x000000080202722b */ /* 0x000fd40000000006 */
[----:B------:R-:W-:-:S05]  /*01a0*/  FFMA R0, RZ, UR6, R3 ;  /* 0x00000006ff007c23 */ /* 0x000fca0008000003 */
[----:B------:R-:W-:-:S13]  /*01b0*/  FSETP.GT.AND P0, PT, |R0|, 1.469367938527859385e-39, PT ;  /* 0x001000000000780b */ /* 0x000fda0003f04200 */
[----:B------:R-:W-:Y:S05]  /*01c0*/  @P0 BRA P1, `(.L_x_86) ;  /* 0x0000000000100947 */ /* 0x000fea0000800000 */
[----:B------:R-:W-:-:S07]  /*01d0*/  MOV R0, 0x1f0 ;  /* 0x000001f000007802 */ /* 0x000fce0000000f00 */
[----:B------:R-:W-:Y:S05]  /*01e0*/  CALL.REL.NOINC `($__internal_0_$__cuda_sm20_div_rn_f64_full) ;  /* 0x0000000000147944 */ /* 0x000fea0003c00000 */
[----:B------:R-:W-:Y:S02]  /*01f0*/  IMAD.MOV.U32 R2, RZ, RZ, R12 ;  /* 0x000000ffff027224 */ /* 0x000fe400078e000c */
[----:B------:R-:W-:-:S07]  /*0200*/  IMAD.MOV.U32 R3, RZ, RZ, R13 ;  /* 0x000000ffff037224 */ /* 0x000fce00078e000d */
.L_x_86:
[----:B------:R-:W-:Y:S05]  /*0210*/  BSYNC.RECONVERGENT B0 ;  /* 0x0000000000007941 */ /* 0x000fea0003800200 */
.L_x_85:
[----:B------:R-:W-:Y:S01]  /*0220*/  STG.E.64 desc[UR4][R4.64], R2 ;  /* 0x0000000204007986 */ /* 0x000fe2000c101b04 */
[----:B------:R-:W-:Y:S05]  /*0230*/  EXIT ;  /* 0x000000000000794d */ /* 0x000fea0003800000 */
        .weak           $__internal_0_$__cuda_sm20_div_rn_f64_full
        .type           $__internal_0_$__cuda_sm20_div_rn_f64_full,@function
        .size           $__internal_0_$__cuda_sm20_div_rn_f64_full,(.L_x_113 - $__internal_0_$__cuda_sm20_div_rn_f64_full)
$__internal_0_$__cuda_sm20_div_rn_f64_full:
[----:B------:R-:W0:Y:S01]  /*0240*/  LDC.64 R2, c[0x0][0x388] ;  /* 0x0000e200ff027b82 */ /* 0x000e220000000a00 */
[C---:B------:R-:W-:Y:S01]  /*0250*/  FSETP.GEU.AND P2, PT, |R11|.reuse, 1.469367938527859385e-39, PT ;  /* 0x001000000b00780b */ /* 0x040fe20003f4e200 */
[----:B------:R-:W-:Y:S01]  /*0260*/  IMAD.MOV.U32 R16, RZ, RZ, 0x1ca00000 ;  /* 0x1ca00000ff107424 */ /* 0x000fe200078e00ff */
[----:B------:R-:W-:Y:S01]  /*0270*/  LOP3.LUT R12, R11, 0x7ff00000, RZ, 0xc0, !PT ;  /* 0x7ff000000b0c7812 */ /* 0x000fe200078ec0ff */
[----:B------:R-:W-:Y:S01]  /*0280*/  BSSY.RECONVERGENT B1, `(.L_x_87) ;  /* 0x0000051000017945 */ /* 0x000fe20003800200 */
[C---:B0-----:R-:W-:Y:S02]  /*0290*/  FSETP.GEU.AND P0, PT, |R3|.reuse, 1.469367938527859385e-39, PT ;  /* 0x001000000300780b */ /* 0x041fe40003f0e200 */
[C---:B------:R-:W-:Y:S02]  /*02a0*/  LOP3.LUT R6, R3.reuse, 0x800fffff, RZ, 0xc0, !PT ;  /* 0x800fffff03067812 */ /* 0x040fe400078ec0ff */
[----:B------:R-:W-:Y:S02]  /*02b0*/  LOP3.LUT R13, R3, 0x7ff00000, RZ, 0xc0, !PT ;  /* 0x7ff00000030d7812 */ /* 0x000fe400078ec0ff */
[----:B------:R-:W-:Y:S01]  /*02c0*/  LOP3.LUT R7, R6, 0x3ff00000, RZ, 0xfc, !PT ;  /* 0x3ff0000006077812 */ /* 0x000fe200078efcff */
[----:B------:R-:W-:Y:S01]  /*02d0*/  IMAD.MOV.U32 R6, RZ, RZ, R2 ;  /* 0x000000ffff067224 */ /* 0x000fe200078e0002 */
[----:B------:R-:W-:Y:S01]  /*02e0*/  ISETP.GE.U32.AND P1, PT, R12, R13, PT ;  /* 0x0000000d0c00720c */ /* 0x000fe20003f26070 */
[----:B------:R-:W-:-:S04]  /*02f0*/  IMAD.MOV.U32 R23, RZ, RZ, R13 ;  /* 0x000000ffff177224 */ /* 0x000fc800078e000d */
[----:B------:R-:W0:Y:S02]  /*0300*/  @!P0 LDC.64 R8, c[0x0][0x388] ;  /* 0x0000e200ff088b82 */ /* 0x000e240000000a00 */
[----:B0-----:R-:W-:Y:S01]  /*0310*/  @!P0 DMUL R6, R8, 8.98846567431157953865e+307 ;  /* 0x7fe0000008068828 */ /* 0x001fe20000000000 */
[----:B------:R-:W-:-:S05]  /*0320*/  IMAD.MOV.U32 R8, RZ, RZ, 0x1 ;  /* 0x00000001ff087424 */ /* 0x000fca00078e00ff */
[----:B------:R-:W0:Y:S04]  /*0330*/  MUFU.RCP64H R9, R7 ;  /* 0x0000000700097308 */ /* 0x000e280000001800 */
[----:B------:R-:W-:-:S05]  /*0340*/  @!P0 LOP3.LUT R23, R7, 0x7ff00000, RZ, 0xc0, !PT ;  /* 0x7ff0000007178812 */ /* 0x000fca00078ec0ff */
[----:B------:R-:W-:Y:S01]  /*0350*/  VIADD R24, R23, 0xffffffff ;  /* 0xffffffff17187836 */ /* 0x000fe20000000000 */
[----:B0-----:R-:W-:-:S08]  /*0360*/  DFMA R14, R8, -R6, 1 ;  /* 0x3ff00000080e742b */ /* 0x001fd00000000806 */
[----:B------:R-:W-:-:S08]  /*0370*/  DFMA R14, R14, R14, R14 ;  /* 0x0000000e0e0e722b */ /* 0x000fd0000000000e */
[----:B------:R-:W-:Y:S01]  /*0380*/  DFMA R18, R8, R14, R8 ;  /* 0x0000000e0812722b */ /* 0x000fe20000000008 */
[----:B------:R-:W-:Y:S01]  /*0390*/  SEL R15, R16, 0x63400000, !P1 ;  /* 0x63400000100f7807 */ /* 0x000fe20004800000 */
[----:B------:R-:W-:Y:S02]  /*03a0*/  IMAD.MOV.U32 R8, RZ, RZ, R10 ;  /* 0x000000ffff087224 */ /* 0x000fe400078e000a */
[----:B------:R-:W-:Y:S01]  /*03b0*/  IMAD.MOV.U32 R14, RZ, RZ, R12 ;  /* 0x000000ffff0e7224 */ /* 0x000fe200078e000c */
[C-C-:B------:R-:W-:Y:S02]  /*03c0*/  @!P2 LOP3.LUT R16, R15.reuse, 0x80000000, R11.reuse, 0xf8, !PT ;  /* 0x800000000f10a812 */ /* 0x140fe400078ef80b */
[----:B------:R-:W-:Y:S01]  /*03d0*/  LOP3.LUT R9, R15, 0x800fffff, R11, 0xf8, !PT ;  /* 0x800fffff0f097812 */ /* 0x000fe200078ef80b */
[----:B------:R-:W-:Y:S01]  /*03e0*/  DFMA R20, R18, -R6, 1 ;  /* 0x3ff000001214742b */ /* 0x000fe20000000806 */
[----:B------:R-:W-:Y:S01]  /*03f0*/  @!P2 LOP3.LUT R17, R16, 0x100000, RZ, 0xfc, !PT ;  /* 0x001000001011a812 */ /* 0x000fe200078efcff */
[----:B------:R-:W-:-:S06]  /*0400*/  @!P2 IMAD.MOV.U32 R16, RZ, RZ, RZ ;  /* 0x000000ffff10a224 */ /* 0x000fcc00078e00ff */
[----:B------:R-:W-:Y:S02]  /*0410*/  @!P2 DFMA R8, R8, 2, -R16 ;  /* 0x400000000808a82b */ /* 0x000fe40000000810 */
[----:B------:R-:W-:-:S08]  /*0420*/  DFMA R16, R18, R20, R18 ;  /* 0x000000141210722b */ /* 0x000fd00000000012 */
[----:B------:R-:W-:Y:S01]  /*0430*/  @!P2 LOP3.LUT R14, R9, 0x7ff00000, RZ, 0xc0, !PT ;  /* 0x7ff00000090ea812 */ /* 0x000fe200078ec0ff */
[----:B------:R-:W-:-:S04]  /*0440*/  DMUL R18, R16, R8 ;  /* 0x0000000810127228 */ /* 0x000fc80000000000 */
[----:B------:R-:W-:-:S04]  /*0450*/  VIADD R22, R14, 0xffffffff ;  /* 0xffffffff0e167836 */ /* 0x000fc80000000000 */
[----:B------:R-:W-:Y:S01]  /*0460*/  DFMA R20, R18, -R6, R8 ;  /* 0x800000061214722b */ /* 0x000fe20000000008 */
[----:B------:R-:W-:-:S04]  /*0470*/  ISETP.GT.U32.AND P0, PT, R22, 0x7feffffe, PT ;  /* 0x7feffffe1600780c */ /* 0x000fc80003f04070 */
[----:B------:R-:W-:-:S03]  /*0480*/  ISETP.GT.U32.OR P0, PT, R24, 0x7feffffe, P0 ;  /* 0x7feffffe1800780c */ /* 0x000fc60000704470 */
[----:B------:R-:W-:-:S10]  /*0490*/  DFMA R16, R16, R20, R18 ;  /* 0x000000141010722b */ /* 0x000fd40000000012 */
[----:B------:R-:W-:Y:S05]  /*04a0*/  @P0 BRA `(.L_x_88) ;  /* 0x0000000000600947 */ /* 0x000fea0003800000 */
[----:B------:R-:W-:Y:S01]  /*04b0*/  VIADDMNMX R12, R12, -R13, 0xb9600000, !PT ;  /* 0xb96000000c0c7446 */ /* 0x000fe2000780090d */
[----:B------:R-:W-:-:S03]  /*04c0*/  IMAD.MOV.U32 R10, RZ, RZ, RZ ;  /* 0x000000ffff0a7224 */ /* 0x000fc600078e00ff */
[----:B------:R-:W-:-:S05]  /*04d0*/  VIMNMX R12, PT, PT, R12, 0x46a00000, PT ;  /* 0x46a000000c0c7848 */ /* 0x000fca0003fe0100 */
[----:B------:R-:W-:-:S04]  /*04e0*/  IMAD.IADD R15, R12, 0x1, -R15 ;  /* 0x000000010c0f7824 */ /* 0x000fc800078e0a0f */
[----:B------:R-:W-:-:S06]  /*04f0*/  VIADD R11, R15, 0x7fe00000 ;  /* 0x7fe000000f0b7836 */ /* 0x000fcc0000000000 */
[----:B------:R-:W-:-:S10]  /*0500*/  DMUL R12, R16, R10 ;  /* 0x0000000a100c7228 */ /* 0x000fd40000000000 */
[----:B------:R-:W-:-:S13]  /*0510*/  FSETP.GTU.AND P0, PT, |R13|, 1.469367938527859385e-39, PT ;  /* 0x001000000d00780b */ /* 0x000fda0003f0c200 */
[----:B------:R-:W-:Y:S05]  /*0520*/  @P0 BRA `(.L_x_89) ;  /* 0x0000000000980947 */ /* 0x000fea0003800000 */
[----:B------:R-:W-:Y:S01]  /*0530*/  DFMA R6, R16, -R6, R8 ;  /* 0x800000061006722b */ /* 0x000fe20000000008 */
[----:B------:R-:W-:-:S09]  /*0540*/  IMAD.MOV.U32 R10, RZ, RZ, RZ ;  /* 0x000000ffff0a7224 */ /* 0x000fd200078e00ff */
[C---:B------:R-:W-:Y:S02]  /*0550*/  FSETP.NEU.AND P0, PT, R7.reuse, RZ, PT ;  /* 0x000000ff0700720b */ /* 0x040fe40003f0d000 */
[----:B------:R-:W-:-:S04]  /*0560*/  LOP3.LUT R9, R7, 0x80000000, R3, 0x48, !PT ;  /* 0x8000000007097812 */ /* 0x000fc800078e4803 */
[----:B------:R-:W-:-:S07]  /*0570*/  LOP3.LUT R11, R9, R11, RZ, 0xfc, !PT ;  /* 0x0000000b090b7212 */ /* 0x000fce00078efcff */
[----:B------:R-:W-:Y:S05]  /*0580*/  @!P0 BRA `(.L_x_89) ;  /* 0x0000000000808947 */ /* 0x000fea0003800000 */
[----:B------:R-:W-:Y:S01]  /*0590*/  IMAD.MOV R3, RZ, RZ, -R15 ;  /* 0x000000ffff037224 */ /* 0x000fe200078e0a0f */
[----:B------:R-:W-:Y:S01]  /*05a0*/  DMUL.RP R10, R16, R10 ;  /* 0x0000000a100a7228 */ /* 0x000fe20000008000 */
[----:B------:R-:W-:Y:S01]  /*05b0*/  IMAD.MOV.U32 R2, RZ, RZ, RZ ;  /* 0x000000ffff027224 */ /* 0x000fe200078e00ff */
[----:B------:R-:W-:-:S05]  /*05c0*/  IADD3 R15, PT, PT, -R15, -0x43300000, RZ ;  /* 0xbcd000000f0f7810 */ /* 0x000fca0007ffe1ff */
[----:B------:R-:W-:-:S03]  /*05d0*/  DFMA R2, R12, -R2, R16 ;  /* 0x800000020c02722b */ /* 0x000fc60000000010 */
[----:B------:R-:W-:-:S07]  /*05e0*/  LOP3.LUT R9, R11, R9, RZ, 0x3c, !PT ;  /* 0x000000090b097212 */ /* 0x000fce00078e3cff */
[----:B------:R-:W-:-:S04]  /*05f0*/  FSETP.NEU.AND P0, PT, |R3|, R15, PT ;  /* 0x0000000f0300720b */ /* 0x000fc80003f0d200 */
[----:B------:R-:W-:Y:S02]  /*0600*/  FSEL R12, R10, R12, !P0 ;  /* 0x0000000c0a0c7208 */ /* 0x000fe40004000000 */
[----:B------:R-:W-:Y:S01]  /*0610*/  FSEL R13, R9, R13, !P0 ;  /* 0x0000000d090d7208 */ /* 0x000fe20004000000 */
[----:B------:R-:W-:Y:S06]  /*0620*/  BRA `(.L_x_89) ;  /* 0x0000000000587947 */ /* 0x000fec0003800000 */
.L_x_88:
[----:B------:R-:W-:-:S14]  /*0630*/  DSETP.NAN.AND P0, PT, R10, R10, PT ;  /* 0x0000000a0a00722a */ /* 0x000fdc0003f08000 */
[----:B------:R-:W-:Y:S05]  /*0640*/  @P0 BRA `(.L_x_90) ;  /* 0x0000000000480947 */ /* 0x000fea0003800000 */
[----:B------:R-:W0:Y:S02]  /*0650*/  LDC.64 R6, c[0x0][0x388] ;  /* 0x0000e200ff067b82 */ /* 0x000e240000000a00 */
[----:B0-----:R-:W-:-:S14]  /*0660*/  DSETP.NAN.AND P0, PT, R6, R6, PT ;  /* 0x000000060600722a */ /* 0x001fdc0003f08000 */
[----:B------:R-:W-:Y:S05]  /*0670*/  @P0 BRA `(.L_x_91) ;  /* 0x0000000000300947 */ /* 0x000fea0003800000 */
[----:B------:R-:W-:Y:S01]  /*0680*/  ISETP.NE.AND P0, PT, R14, R23, PT ;  /* 0x000000170e00720c */ /* 0x000fe20003f05270 */
[----:B------:R-:W-:Y:S02]  /*0690*/  IMAD.MOV.U32 R12, RZ, RZ, 0x0 ;  /* 0x00000000ff0c7424 */ /* 0x000fe400078e00ff */
[----:B------:R-:W-:-:S10]  /*06a0*/  IMAD.MOV.U32 R13, RZ, RZ, -0x80000 ;  /* 0xfff80000ff0d7424 */ /* 0x000fd400078e00ff */
[----:B------:R-:W-:Y:S05]  /*06b0*/  @!P0 BRA `(.L_x_89) ;  /* 0x0000000000348947 */ /* 0x000fea0003800000 */
[----:B------:R-:W-:Y:S02]  /*06c0*/  ISETP.NE.AND P0, PT, R14, 0x7ff00000, PT ;  /* 0x7ff000000e00780c */ /* 0x000fe40003f05270 */
[----:B------:R-:W-:Y:S02]  /*06d0*/  LOP3.LUT R13, R11, 0x80000000, R3, 0x48, !PT ;  /* 0x800000000b0d7812 */ /* 0x000fe400078e4803 */
[----:B------:R-:W-:-:S13]  /*06e0*/  ISETP.EQ.OR P0, PT, R23, RZ, !P0 ;  /* 0x000000ff1700720c */ /* 0x000fda0004702670 */
[----:B------:R-:W-:Y:S01]  /*06f0*/  @P0 LOP3.LUT R2, R13, 0x7ff00000, RZ, 0xfc, !PT ;  /* 0x7ff000000d020812 */ /* 0x000fe200078efcff */
[----:B------:R-:W-:Y:S02]  /*0700*/  @!P0 IMAD.MOV.U32 R12, RZ, RZ, RZ ;  /* 0x000000ffff0c8224 */ /* 0x000fe400078e00ff */
[----:B------:R-:W-:Y:S02]  /*0710*/  @P0 IMAD.MOV.U32 R12, RZ, RZ, RZ ;  /* 0x000000ffff0c0224 */ /* 0x000fe400078e00ff */
[----:B------:R-:W-:Y:S01]  /*0720*/  @P0 IMAD.MOV.U32 R13, RZ, RZ, R2 ;  /* 0x000000ffff0d0224 */ /* 0x000fe200078e0002 */
[----:B------:R-:W-:Y:S06]  /*0730*/  BRA `(.L_x_89) ;  /* 0x0000000000147947 */ /* 0x000fec0003800000 */
.L_x_91:
[----:B------:R-:W-:Y:S01]  /*0740*/  LOP3.LUT R13, R3, 0x80000, RZ, 0xfc, !PT ;  /* 0x00080000030d7812 */ /* 0x000fe200078efcff */
[----:B------:R-:W-:Y:S01]  /*0750*/  IMAD.MOV.U32 R12, RZ, RZ, R2 ;  /* 0x000000ffff0c7224 */ /* 0x000fe200078e0002 */
[----:B------:R-:W-:Y:S06]  /*0760*/  BRA `(.L_x_89) ;  /* 0x0000000000087947 */ /* 0x000fec0003800000 */
.L_x_90:
[----:B------:R-:W-:Y:S01]  /*0770*/  LOP3.LUT R13, R11, 0x80000, RZ, 0xfc, !PT ;  /* 0x000800000b0d7812 */ /* 0x000fe200078efcff */
[----:B------:R-:W-:-:S07]  /*0780*/  IMAD.MOV.U32 R12, RZ, RZ, R10 ;  /* 0x000000ffff0c7224 */ /* 0x000fce00078e000a */
.L_x_89:
[----:B------:R-:W-:Y:S05]  /*0790*/  BSYNC.RECONVERGENT B1 ;  /* 0x0000000000017941 */ /* 0x000fea0003800200 */
.L_x_87:
[----:B------:R-:W-:Y:S02]  /*07a0*/  IMAD.MOV.U32 R2, RZ, RZ, R0 ;  /* 0x000000ffff027224 */ /* 0x000fe400078e0000 */
[----:B------:R-:W-:-:S04]  /*07b0*/  IMAD.MOV.U32 R3, RZ, RZ, 0x0 ;  /* 0x00000000ff037424 */ /* 0x000fc800078e00ff */
[----:B------:R-:W-:Y:S05]  /*07c0*/  RET.REL.NODEC R2 `(_Z7SoftmaxPddi) ;  /* 0xfffffff8020c7950 */ /* 0x000fea0003c3ffff */
.L_x_92:
        /* <DEDUP_REMOVED lines=11> */
.L_x_113:


//--------------------- .text._Z11ExponentialPdi  --------------------------
	.section	.text._Z11ExponentialPdi,"ax",@progbits
	.align	128
        .global         _Z11ExponentialPdi
        .type           _Z11ExponentialPdi,@function
        .size           _Z11ExponentialPdi,(.L_x_124 - _Z11ExponentialPdi)
        .other          _Z11ExponentialPdi,@"STO_CUDA_ENTRY STV_DEFAULT"
_Z11ExponentialPdi:
.text._Z11ExponentialPdi:
[----:B------:R-:W-:Y:S01]  /*0000*/  LDC R1, c[0x0][0x37c] ;  /* 0x0000df00ff017b82 */ /* 0x000fe20000000800 */
[----:B------:R-:W0:Y:S01]  /*0010*/  S2R R0, SR_CTAID.X ;  /* 0x0000000000007919 */ /* 0x000e220000002500 */
[----:B------:R-:W0:Y:S01]  /*0020*/  LDCU UR6, c[0x0][0x360] ;  /* 0x00006c00ff0677ac */ /* 0x000e220008000800 */
[----:B------:R-:W-:Y:S01]  /*0030*/  BSSY.RECONVERGENT B0, `(.L_x_93) ;  /* 0x0000046000007945 */ /* 0x000fe20003800200 */
[----:B------:R-:W0:Y:S01]  /*0040*/  S2R R3, SR_TID.X ;  /* 0x0000000000037919 */ /* 0x000e220000002100 */
[----:B------:R-:W1:Y:S01]  /*0050*/  LDCU UR7, c[0x0][0x388] ;  /* 0x00007100ff0777ac */ /* 0x000e620008000800 */
[----:B------:R-:W2:Y:S01]  /*0060*/  LDCU.64 UR4, c[0x0][0x358] ;  /* 0x00006b00ff0477ac */ /* 0x000ea20008000a00 */
[----:B0-----:R-:W-:-:S05]  /*0070*/  IMAD R0, R0, UR6, R3 ;  /* 0x0000000600007c24 */ /* 0x001fca000f8e0203 */
[----:B-1----:R-:W-:-:S13]  /*0080*/  ISETP.GE.AND P0, PT, R0, UR7, PT ;  /* 0x0000000700007c0c */ /* 0x002fda000bf06270 */
[----:B--2---:R-:W-:Y:S05]  /*0090*/  @P0 BRA `(.L_x_94) ;  /* 0x0000000000fc0947 */ /* 0x004fea0003800000 */
[----:B------:R-:W0:Y:S02]  /*00a0*/  LDC.64 R2, c[0x0][0x380] ;  /* 0x0000e000ff027b82 */ /* 0x000e240000000a00 */
[----:B0-----:R-:W-:-:S05]  /*00b0*/  IMAD.WIDE R2, R0, 0x8, R2 ;  /* 0x0000000800027825 */ /* 0x001fca00078e0202 */
[----:B------:R-:W2:Y:S01]  /*00c0*/  LDG.E.64 R4, desc[UR4][R2.64] ;  /* 0x0000000402047981 */ /* 0x000ea2000c1e1b00 */
[----:B------:R-:W-:Y:S01]  /*00d0*/  IMAD.MOV.U32 R6, RZ, RZ, 0x652b82fe ;  /* 0x652b82feff067424 */ /* 0x000fe200078e00ff */
[----:B------:R-:W-:Y:S01]  /*00e0*/  UMOV UR6, 0xfefa39ef ;  /* 0xfefa39ef00067882 */ /* 0x000fe20000000000 */
[----:B------:R-:W-:Y:S01]  /*00f0*/  IMAD.MOV.U32 R7, RZ, RZ, 0x3ff71547 ;  /* 0x3ff71547ff077424 */ /* 0x000fe200078e00ff */
[----:B------:R-:W-:Y:S01]  /*0100*/  UMOV UR7, 0x3fe62e42 ;  /* 0x3fe62e4200077882 */ /* 0x000fe20000000000 */
[----:B------:R-:W-:Y:S04]  /*0110*/  BSSY.RECONVERGENT B1, `(.L_x_95) ;  /* 0x0000036000017945 */ /* 0x000fe80003800200 */
[----:B--2---:R-:W-:Y:S01]  /*0120*/  DFMA R6, R4, R6, 6.75539944105574400000e+15 ;  /* 0x433800000406742b */ /* 0x004fe20000000006 */
[----:B------:R-:W-:-:S07]  /*0130*/  FSETP.GEU.AND P0, PT, |R5|, 4.1917929649353027344, PT ;  /* 0x4086232b0500780b */ /* 0x000fce0003f0e200 */
[----:B------:R-:W-:-:S08]  /*0140*/  DADD R8, R6, -6.75539944105574400000e+15 ;  /* 0xc338000006087429 */ /* 0x000fd00000000000 */
[----:B------:R-:W-:Y:S01]  /*0150*/  DFMA R10, R8, -UR6, R4 ;  /* 0x80000006080a7c2b */ /* 0x000fe20008000004 */
[----:B------:R-:W-:Y:S01]  /*0160*/  UMOV UR6, 0x3b39803f ;  /* 0x3b39803f00067882 */ /* 0x000fe20000000000 */
[----:B------:R-:W-:-:S06]  /*0170*/  UMOV UR7, 0x3c7abc9e ;  /* 0x3c7abc9e00077882 */ /* 0x000fcc0000000000 */
[----:B------:R-:W-:Y:S01]  /*0180*/  DFMA R8, R8, -UR6, R10 ;  /* 0x8000000608087c2b */ /* 0x000fe2000800000a */
[----:B------:R-:W-:Y:S01]  /*0190*/  UMOV UR6, 0x69ce2bdf ;  /* 0x69ce2bdf00067882 */ /* 0x000fe20000000000 */
[----:B------:R-:W-:Y:S01]  /*01a0*/  IMAD.MOV.U32 R10, RZ, RZ, -0x35dec16 ;  /* 0xfca213eaff0a7424 */ /* 0x000fe200078e00ff */
[----:B------:R-:W-:Y:S01]  /*01b0*/  UMOV UR7, 0x3e5ade15 ;  /* 0x3e5ade1500077882 */ /* 0x000fe20000000000 */
[----:B------:R-:W-:-:S06]  /*01c0*/  IMAD.MOV.U32 R11, RZ, RZ, 0x3e928af3 ;  /* 0x3e928af3ff0b7424 */ /* 0x000fcc00078e00ff */
[----:B------:R-:W-:Y:S01]  /*01d0*/  DFMA R10, R8, UR6, R10 ;  /* 0x00000006080a7c2b */ /* 0x000fe2000800000a */
[----:B------:R-:W-:Y:S01]  /*01e0*/  UMOV UR6, 0x62401315 ;  /* 0x6240131500067882 */ /* 0x000fe20000000000 */
[----:B------:R-:W-:-:S06]  /*01f0*/  UMOV UR7, 0x3ec71dee ;  /* 0x3ec71dee00077882 */ /* 0x000fcc0000000000 */
[----:B------:R-:W-:Y:S01]  /*0200*/  DFMA R10, R8, R10, UR6 ;  /* 0x00000006080a7e2b */ /* 0x000fe2000800000a */
        /* <DEDUP_REMOVED lines=20> */
[----:B------:R-:W-:-:S08]  /*0350*/  DFMA R10, R8, R10, UR6 ;  /* 0x00000006080a7e2b */ /* 0x000fd0000800000a */
[----:B------:R-:W-:-:S08]  /*0360*/  DFMA R10, R8, R10, 1 ;  /* 0x3ff00000080a742b */ /* 0x000fd0000000000a */
[----:B------:R-:W-:-:S10]  /*0370*/  DFMA R10, R8, R10, 1 ;  /* 0x3ff00000080a742b */ /* 0x000fd4000000000a */
[----:B------:R-:W-:Y:S01]  /*0380*/  LEA R9, R6, R11, 0x14 ;  /* 0x0000000b06097211 */ /* 0x000fe200078ea0ff */
[----:B------:R-:W-:Y:S01]  /*0390*/  IMAD.MOV.U32 R8, RZ, RZ, R10 ;  /* 0x000000ffff087224 */ /* 0x000fe200078e000a */
[----:B------:R-:W-:Y:S06]  /*03a0*/  @!P0 BRA `(.L_x_96) ;  /* 0x0000000000308947 */ /* 0x000fec0003800000 */
[----:B------:R-:W-:Y:S01]  /*03b0*/  FSETP.GEU.AND P1, PT, |R5|, 4.2275390625, PT ;  /* 0x408748000500780b */ /* 0x000fe20003f2e200 */
[C---:B------:R-:W-:Y:S02]  /*03c0*/  DADD R8, R4.reuse, +INF ;  /* 0x7ff0000004087429 */ /* 0x040fe40000000000 */
[----:B------:R-:W-:-:S08]  /*03d0*/  DSETP.GEU.AND P0, PT, R4, RZ, PT ;  /* 0x000000ff0400722a */ /* 0x000fd00003f0e000 */
[----:B------:R-:W-:Y:S02]  /*03e0*/  FSEL R8, R8, RZ, P0 ;  /* 0x000000ff08087208 */ /* 0x000fe40000000000 */
[----:B------:R-:W-:Y:S02]  /*03f0*/  @!P1 LEA.HI R7, R6, R6, RZ, 0x1 ;  /* 0x0000000606079211 */ /* 0x000fe400078f08ff */
[----:B------:R-:W-:Y:S02]  /*0400*/  FSEL R9, R9, RZ, P0 ;  /* 0x000000ff09097208 */ /* 0x000fe40000000000 */
[----:B------:R-:W-:-:S04]  /*0410*/  @!P1 SHF.R.S32.HI R7, RZ, 0x1, R7 ;  /* 0x00000001ff079819 */ /* 0x000fc80000011407 */
[----:B------:R-:W-:Y:S01]  /*0420*/  @!P1 LEA R11, R7, R11, 0x14 ;  /* 0x0000000b070b9211 */ /* 0x000fe200078ea0ff */
[----:B------:R-:W-:-:S05]  /*0430*/  @!P1 IMAD.IADD R4, R6, 0x1, -R7 ;  /* 0x0000000106049824 */ /* 0x000fca00078e0a07 */
[----:B------:R-:W-:Y:S01]  /*0440*/  @!P1 LEA R5, R4, 0x3ff00000, 0x14 ;  /* 0x3ff0000004059811 */ /* 0x000fe200078ea0ff */
[----:B------:R-:W-:-:S06]  /*0450*/  @!P1 IMAD.MOV.U32 R4, RZ, RZ, RZ ;  /* 0x000000ffff049224 */ /* 0x000fcc00078e00ff */
[----:B------:R-:W-:-:S11]  /*0460*/  @!P1 DMUL R8, R10, R4 ;  /* 0x000000040a089228 */ /* 0x000fd60000000000 */
.L_x_96:
[----:B------:R-:W-:Y:S05]  /*0470*/  BSYNC.RECONVERGENT B1 ;  /* 0x0000000000017941 */ /* 0x000fea0003800200 */
.L_x_95:
[----:B------:R0:W-:Y:S02]  /*0480*/  STG.E.64 desc[UR4][R2.64], R8 ;  /* 0x0000000802007986 */ /* 0x0001e4000c101b04 */
.L_x_94:
[----:B------:R-:W-:Y:S05]  /*0490*/  BSYNC.RECONVERGENT B0 ;  /* 0x0000000000007941 */ /* 0x000fea0003800200 */
.L_x_93:
[----:B------:R-:W-:-:S13]  /*04a0*/  ISETP.NE.AND P0, PT, R0, RZ, PT ;  /* 0x000000ff0000720c */ /* 0x000fda0003f05270 */
[----:B------:R-:W-:Y:S05]  /*04b0*/  @P0 EXIT ;  /* 0x000000000000094d */ /* 0x000fea0003800000 */
[----:B0-----:R-:W0:Y:S02]  /*04c0*/  LDC.64 R2, c[0x0][0x380] ;  /* 0x0000e000ff027b82 */ /* 0x001e240000000a00 */
[----:B0-----:R-:W-:Y:S01]  /*04d0*/  STG.E.64 desc[UR4][R2.64], RZ ;  /* 0x000000ff02007986 */ /* 0x001fe2000c101b04 */
[----:B------:R-:W-:Y:S05]  /*04e0*/  EXIT ;  /* 0x000000000000794d */ /* 0x000fea0003800000 */
.L_x_97:
        /* <DEDUP_REMOVED lines=9> */
.L_x_124:


//--------------------- .text._Z7SigmoidPdi       --------------------------
	.section	.text._Z7SigmoidPdi,"ax",@progbits
	.align	128
        .global         _Z7SigmoidPdi
        .type           _Z7SigmoidPdi,@function
        .size           _Z7SigmoidPdi,(.L_x_114 - _Z7SigmoidPdi)
        .other          _Z7SigmoidPdi,@"STO_CUDA_ENTRY STV_DEFAULT"
_Z7SigmoidPdi:
.text._Z7SigmoidPdi:
        /* <DEDUP_REMOVED lines=18> */
[----:B--2---:R-:W-:Y:S02]  /*0120*/  DFMA R6, R4, -R6, 6.75539944105574400000e+15 ;  /* 0x433800000406742b */ /* 0x004fe40000000806 */
[----:B------:R-:W-:-:S06]  /*0130*/  DADD R12, -RZ, -R4 ;  /* 0x00000000ff0c7229 */ /* 0x000fcc0000000904 */
[----:B------:R-:W-:-:S04]  /*0140*/  DADD R8, R6, -6.75539944105574400000e+15 ;  /* 0xc338000006087429 */ /* 0x000fc80000000000 */
[----:B------:R-:W-:-:S04]  /*0150*/  FSETP.GEU.AND P0, PT, |R13|, 4.1917929649353027344, PT ;  /* 0x4086232b0d00780b */ /* 0x000fc80003f0e200 */
[----:B------:R-:W-:Y:S01]  /*0160*/  DFMA R10, R8, -UR6, -R4 ;  /* 0x80000006080a7c2b */ /* 0x000fe20008000804 */
        /* <DEDUP_REMOVED lines=38> */
[C---:B------:R-:W-:Y:S02]  /*03d0*/  DADD R8, -R4.reuse, +INF ;  /* 0x7ff0000004087429 */ /* 0x040fe40000000100 */
[----:B------:R-:W-:-:S08]  /*03e0*/  DSETP.GT.AND P0, PT, R4, RZ, PT ;  /* 0x000000ff0400722a */ /* 0x000fd00003f04000 */
[----:B------:R-:W-:Y:S02]  /*03f0*/  FSEL R8, R8, RZ, !P0 ;  /* 0x000000ff08087208 */ /* 0x000fe40004000000 */
[----:B------:R-:W-:Y:S02]  /*0400*/  @!P1 LEA.HI R7, R6, R6, RZ, 0x1 ;  /* 0x0000000606079211 */ /* 0x000fe400078f08ff */
[----:B------:R-:W-:Y:S02]  /*0410*/  FSEL R9, R9, RZ, !P0 ;  /* 0x000000ff09097208 */ /* 0x000fe40004000000 */
[----:B------:R-:W-:-:S05]  /*0420*/  @!P1 SHF.R.S32.HI R7, RZ, 0x1, R7 ;  /* 0x00000001ff079819 */ /* 0x000fca0000011407 */
[----:B------:R-:W-:Y:S02]  /*0430*/  @!P1 IMAD.IADD R4, R6, 0x1, -R7 ;  /* 0x0000000106049824 */ /* 0x000fe400078e0a07 */
[----:B------:R-:W-:-:S03]  /*0440*/  @!P1 IMAD R11, R7, 0x100000, R11 ;  /* 0x00100000070b9824 */ /* 0x000fc600078e020b */
[----:B------:R-:W-:Y:S02]  /*0450*/  @!P1 LEA R5, R4, 0x3ff00000, 0x14 ;  /* 0x3ff0000004059811 */ /* 0x000fe400078ea0ff */
[----:B------:R-:W-:-:S06]  /*0460*/  @!P1 MOV R4, RZ ;  /* 0x000000ff00049202 */ /* 0x000fcc0000000f00 */
[----:B------:R-:W-:-:S11]  /*0470*/  @!P1 DMUL R8, R10, R4 ;  /* 0x000000040a089228 */ /* 0x000fd60000000000 */
.L_x_101:
[----:B------:R-:W-:Y:S05]  /*0480*/  BSYNC.RECONVERGENT B1 ;  /* 0x0000000000017941 */ /* 0x000fea0003800200 */
.L_x_100:
[----:B------:R-:W-:Y:S01]  /*0490*/  DADD R10, R8, 1 ;  /* 0x3ff00000080a7429 */ /* 0x000fe20000000000 */
[----:B------:R-:W-:Y:S05]  /*04a0*/  BSSY.RECONVERGENT B1, `(.L_x_102) ;  /* 0x000000e000017945 */ /* 0x000fea0003800200 */
[----:B------:R-:W0:Y:S04]  /*04b0*/  MUFU.RCP64H R5, R11 ;  /* 0x0000000b00057308 */ /* 0x000e280000001800 */
[----:B------:R-:W-:-:S05]  /*04c0*/  VIADD R4, R11, 0x300402 ;  /* 0x003004020b047836 */ /* 0x000fca0000000000 */
[----:B------:R-:W-:Y:S01]  /*04d0*/  FSETP.GEU.AND P0, PT, |R4|, 5.8789094863358348022e-39, PT ;  /* 0x004004020400780b */ /* 0x000fe20003f0e200 */
[----:B0-----:R-:W-:-:S08]  /*04e0*/  DFMA R6, -R10, R4, 1 ;  /* 0x3ff000000a06742b */ /* 0x001fd00000000104 */
[----:B------:R-:W-:-:S08]  /*04f0*/  DFMA R6, R6, R6, R6 ;  /* 0x000000060606722b */ /* 0x000fd00000000006 */
[----:B------:R-:W-:-:S08]  /*0500*/  DFMA R6, R4, R6, R4 ;  /* 0x000000060406722b */ /* 0x000fd00000000004 */
[----:B------:R-:W-:-:S08]  /*0510*/  DFMA R8, -R10, R6, 1 ;  /* 0x3ff000000a08742b */ /* 0x000fd00000000106 */
[----:B------:R-:W-:Y:S01]  /*0520*/  DFMA R6, R6, R8, R6 ;  /* 0x000000080606722b */ /* 0x000fe20000000006 */
[----:B------:R-:W-:Y:S10]  /*0530*/  @P0 BRA `(.L_x_103) ;  /* 0x0000000000100947 */ /* 0x000ff40003800000 */
[----:B------:R-:W-:-:S05]  /*0540*/  LOP3.LUT R4, R11, 0x7fffffff, RZ, 0xc0, !PT ;  /* 0x7fffffff0b047812 */ /* 0x000fca00078ec0ff */
[----:B------:R-:W-:Y:S01]  /*0550*/  VIADD R5, R4, 0xfff00000 ;  /* 0xfff0000004057836 */ /* 0x000fe20000000000 */
[----:B------:R-:W-:-:S07]  /*0560*/  MOV R4, 0x580 ;  /* 0x0000058000047802 */ /* 0x000fce0000000f00 */
[----:B------:R-:W-:Y:S05]  /*0570*/  CALL.REL.NOINC `($__internal_1_$__cuda_sm20_dblrcp_rn_slowpath_v3) ;  /* 0x0000000000287944 */ /* 0x000fea0003c00000 */
.L_x_103:
[----:B------:R-:W-:Y:S05]  /*0580*/  BSYNC.RECONVERGENT B1 ;  /* 0x0000000000017941 */ /* 0x000fea0003800200 */
.L_x_102:
[----:B------:R0:W-:Y:S02]  /*0590*/  STG.E.64 desc[UR4][R2.64], R6 ;  /* 0x0000000602007986 */ /* 0x0001e4000c101b04 */
.L_x_99:
[----:B------:R-:W-:Y:S05]  /*05a0*/  BSYNC.RECONVERGENT B0 ;  /* 0x0000000000007941 */ /* 0x000fea0003800200 */
.L_x_98:
[----:B------:R-:W-:-:S13]  /*05b0*/  ISETP.NE.AND P0, PT, R0, RZ, PT ;  /* 0x000000ff0000720c */ /* 0x000fda0003f05270 */
[----:B------:R-:W-:Y:S05]  /*05c0*/  @P0 EXIT ;  /* 0x000000000000094d */ /* 0x000fea0003800000 */
[----:B0-----:R-:W0:Y:S01]  /*05d0*/  LDC.64 R2, c[0x0][0x380] ;  /* 0x0000e000ff027b82 */ /* 0x001e220000000a00 */
[----:B------:R-:W-:Y:S02]  /*05e0*/  HFMA2 R5, -RZ, RZ, 1.984375, 0 ;  /* 0x3ff00000ff057431 */ /* 0x000fe400000001ff */
[----:B------:R-:W-:-:S05]  /*05f0*/  IMAD.MOV.U32 R4, RZ, RZ, 0x0 ;  /* 0x00000000ff047424 */ /* 0x000fca00078e00ff */
[----:B0-----:R-:W-:Y:S01]  /*0600*/  STG.E.64 desc[UR4][R2.64], R4 ;  /* 0x0000000402007986 */ /* 0x001fe2000c101b04 */
[----:B------:R-:W-:Y:S05]  /*0610*/  EXIT ;  /* 0x000000000000794d */ /* 0x000fea0003800000 */
        .weak           $__internal_1_$__cuda_sm20_dblrcp_rn_slowpath_v3
        .type           $__internal_1_$__cuda_sm20_dblrcp_rn_slowpath_v3,@function
        .size           $__internal_1_$__cuda_sm20_dblrcp_rn_slowpath_v3,(.L_x_114 - $__internal_1_$__cuda_sm20_dblrcp_rn_slowpath_v3)
$__internal_1_$__cuda_sm20_dblrcp_rn_slowpath_v3:
[----:B------:R-:W-:Y:S01]  /*0620*/  IMAD.MOV.U32 R6, RZ, RZ, R10 ;  /* 0x000000ffff067224 */ /* 0x000fe200078e000a */
[----:B------:R-:W-:Y:S01]  /*0630*/  BSSY.RECONVERGENT B2, `(.L_x_104) ;  /* 0x0000026000027945 */ /* 0x000fe20003800200 */
[----:B------:R-:W-:-:S06]  /*0640*/  IMAD.MOV.U32 R7, RZ, RZ, R11 ;  /* 0x000000ffff077224 */ /* 0x000fcc00078e000b */
[----:B------:R-:W-:-:S14]  /*0650*/  DSETP.GTU.AND P0, PT, |R6|, +INF , PT ;  /* 0x7ff000000600742a */ /* 0x000fdc0003f0c200 */
[----:B------:R-:W-:Y:S05]  /*0660*/  @P0 BRA `(.L_x_105) ;  /* 0x0000000000800947 */ /* 0x000fea0003800000 */
[----:B------:R-:W-:-:S05]  /*0670*/  LOP3.LUT R10, R11, 0x7fffffff, RZ, 0xc0, !PT ;  /* 0x7fffffff0b0a7812 */ /* 0x000fca00078ec0ff */
[----:B------:R-:W-:-:S05]  /*0680*/  VIADD R8, R10, 0xffffffff ;  /* 0xffffffff0a087836 */ /* 0x000fca0000000000 */
[----:B------:R-:W-:-:S13]  /*0690*/  ISETP.GE.U32.AND P0, PT, R8, 0x7fefffff, PT ;  /* 0x7fefffff0800780c */ /* 0x000fda0003f06070 */
[----:B------:R-:W-:Y:S02]  /*06a0*/  @P0 LOP3.LUT R9, R7, 0x7ff00000, RZ, 0x3c, !PT ;  /* 0x7ff0000007090812 */ /* 0x000fe400078e3cff */
[----:B------:R-:W-:Y:S01]  /*06b0*/  @P0 MOV R8, RZ ;  /* 0x000000ff00080202 */ /* 0x000fe20000000f00 */
[----:B------:R-:W-:Y:S06]  /*06c0*/  @P0 BRA `(.L_x_106) ;  /* 0x0000000000700947 */ /* 0x000fec0003800000 */
[----:B------:R-:W-:-:S13]  /*06d0*/  ISETP.GE.U32.AND P0, PT, R10, 0x1000001, PT ;  /* 0x010000010a00780c */ /* 0x000fda0003f06070 */
[----:B------:R-:W-:Y:S05]  /*06e0*/  @!P0 BRA `(.L_x_107) ;  /* 0x0000000000388947 */ /* 0x000fea0003800000 */
[----:B------:R-:W-:Y:S02]  /*06f0*/  VIADD R9, R7, 0xc0200000 ;  /* 0xc020000007097836 */ /* 0x000fe40000000000 */
[----:B------:R-:W-:Y:S02]  /*0700*/  IMAD.MOV.U32 R8, RZ, RZ, R6 ;  /* 0x000000ffff087224 */ /* 0x000fe400078e0006 */
[----:B------:R-:W0:Y:S01]  /*0710*/  MUFU.RCP64H R11, R9 ;  /* 0x00000009000b7308 */ /* 0x000e220000001800 */
[----:B------:R-:W-:-:S06]  /*0720*/  IMAD.MOV.U32 R10, RZ, RZ, R5 ;  /* 0x000000ffff0a7224 */ /* 0x000fcc00078e0005 */
[----:B0-----:R-:W-:-:S08]  /*0730*/  DFMA R12, -R8, R10, 1 ;  /* 0x3ff00000080c742b */ /* 0x001fd0000000010a */
[----:B------:R-:W-:-:S08]  /*0740*/  DFMA R12, R12, R12, R12 ;  /* 0x0000000c0c0c722b */ /* 0x000fd0000000000c */
[----:B------:R-:W-:-:S08]  /*0750*/  DFMA R12, R10, R12, R10 ;  /* 0x0000000c0a0c722b */ /* 0x000fd0000000000a */
[----:B------:R-:W-:-:S08]  /*0760*/  DFMA R10, -R8, R12, 1 ;  /* 0x3ff00000080a742b */ /* 0x000fd0000000010c */
[----:B------:R-:W-:-:S08]  /*0770*/  DFMA R10, R12, R10, R12 ;  /* 0x0000000a0c0a722b */ /* 0x000fd0000000000c */
[----:B------:R-:W-:-:S08]  /*0780*/  DMUL R10, R10, 2.2250738585072013831e-308 ;  /* 0x001000000a0a7828 */ /* 0x000fd00000000000 */
[----:B------:R-:W-:-:S08]  /*0790*/  DFMA R6, -R6, R10, 1 ;  /* 0x3ff000000606742b */ /* 0x000fd0000000010a */
[----:B------:R-:W-:-:S08]  /*07a0*/  DFMA R6, R6, R6, R6 ;  /* 0x000000060606722b */ /* 0x000fd00000000006 */
[----:B------:R-:W-:Y:S01]  /*07b0*/  DFMA R8, R10, R6, R10 ;  /* 0x000000060a08722b */ /* 0x000fe2000000000a */
[----:B------:R-:W-:Y:S10]  /*07c0*/  BRA `(.L_x_106) ;  /* 0x0000000000307947 */ /* 0x000ff40003800000 */
.L_x_107:
[----:B------:R-:W-:Y:S01]  /*07d0*/  DMUL R6, R6, 8.11296384146066816958e+31 ;  /* 0x4690000006067828 */ /* 0x000fe20000000000 */
[----:B------:R-:W-:-:S05]  /*07e0*/  MOV R8, R5 ;  /* 0x0000000500087202 */ /* 0x000fca0000000f00 */
[----:B------:R-:W0:Y:S02]  /*07f0*/  MUFU.RCP64H R9, R7 ;  /* 0x0000000700097308 */ /* 0x000e240000001800 */
[----:B0-----:R-:W-:-:S08]  /*0800*/  DFMA R10, -R6, R8, 1 ;  /* 0x3ff00000060a742b */ /* 0x001fd00000000108 */
[----:B------:R-:W-:-:S08]  /*0810*/  DFMA R10, R10, R10, R10 ;  /* 0x0000000a0a0a722b */ /* 0x000fd0000000000a */
[----:B------:R-:W-:-:S08]  /*0820*/  DFMA R10, R8, R10, R8 ;  /* 0x0000000a080a722b */ /* 0x000fd00000000008 */
[----:B------:R-:W-:-:S08]  /*0830*/  DFMA R8, -R6, R10, 1 ;  /* 0x3ff000000608742b */ /* 0x000fd0000000010a */
[----:B------:R-:W-:-:S08]  /*0840*/  DFMA R8, R10, R8, R10 ;  /* 0x000000080a08722b */ /* 0x000fd0000000000a */
[----:B------:R-:W-:Y:S01]  /*0850*/  DMUL R8, R8, 8.11296384146066816958e+31 ;  /* 0x4690000008087828 */ /* 0x000fe20000000000 */
[----:B------:R-:W-:Y:S10]  /*0860*/  BRA `(.L_x_106) ;  /* 0x0000000000087947 */ /* 0x000ff40003800000 */
.L_x_105:
[----:B------:R-:W-:Y:S01]  /*0870*/  LOP3.LUT R9, R7, 0x80000, RZ, 0xfc, !PT ;  /* 0x0008000007097812 */ /* 0x000fe200078efcff */
[----:B------:R-:W-:-:S07]  /*0880*/  IMAD.MOV.U32 R8, RZ, RZ, R6 ;  /* 0x000000ffff087224 */ /* 0x000fce00078e0006 */
.L_x_106:
[----:B------:R-:W-:Y:S05]  /*0890*/  BSYNC.RECONVERGENT B2 ;  /* 0x0000000000027941 */ /* 0x000fea0003800200 */
.L_x_104:
[----:B------:R-:W-:Y:S01]  /*08a0*/  IMAD.MOV.U32 R5, RZ, RZ, 0x0 ;  /* 0x00000000ff057424 */ /* 0x000fe200078e00ff */
[----:B------:R-:W-:Y:S01]  /*08b0*/  MOV R7, R9 ;  /* 0x0000000900077202 */ /* 0x000fe20000000f00 */
[----:B------:R-:W-:Y:S02]  /*08c0*/  IMAD.MOV.U32 R6, RZ, RZ, R8 ;  /* 0x000000ffff067224 */ /* 0x000fe400078e0008 */
[----:B------:R-:W-:Y:S05]  /*08d0*/  RET.REL.NODEC R4 `(_Z7SigmoidPdi) ;  /* 0xfffffff404c87950 */ /* 0x000fea0003c3ffff */
.L_x_108:
        /* <DEDUP_REMOVED lines=10> */
.L_x_114:


//--------------------- .text._Z12UpdateWeightPdS_S_iid --------------------------
	.section	.text._Z12UpdateWeightPdS_S_iid,"ax",@progbits
	.align	128
        .global         _Z12UpdateWeightPdS_S_iid
        .type           _Z12UpdateWeightPdS_S_iid,@function
        .size           _Z12UpdateWeightPdS_S_iid,(.L_x_126 - _Z12UpdateWeightPdS_S_iid)
        .other          _Z12UpdateWeightPdS_S_iid,@"STO_CUDA_ENTRY STV_DEFAULT"
_Z12UpdateWeightPdS_S_iid:
.text._Z12UpdateWeightPdS_S_iid:
        /* <DEDUP_REMOVED lines=8> */
[----:B------:R-:W0:Y:S01]  /*0080*/  LDC R9, c[0x0][0x398] ;  /* 0x0000e600ff097b82 */ /* 0x000e220000000800 */
[----:B------:R-:W-:Y:S01]  /*0090*/  IABS R7, R0 ;  /* 0x0000000000077213 */ /* 0x000fe20000000000 */
[----:B------:R-:W1:Y:S01]  /*00a0*/  LDCU.64 UR4, c[0x0][0x358] ;  /* 0x00006b00ff0477ac */ /* 0x000e620008000a00 */
[----:B------:R-:W2:Y:S05]  /*00b0*/  LDCU.64 UR6, c[0x0][0x3a0] ;  /* 0x00007400ff0677ac */ /* 0x000eaa0008000a00 */
[----:B------:R-:W3:Y:S01]  /*00c0*/  LDC.64 R10, c[0x0][0x390] ;  /* 0x0000e400ff0a7b82 */ /* 0x000ee20000000a00 */
[----:B0-----:R-:W-:-:S04]  /*00d0*/  IABS R6, R9 ;  /* 0x0000000900067213 */ /* 0x001fc80000000000 */
[----:B------:R-:W0:Y:S08]  /*00e0*/  I2F.RP R4, R6 ;  /* 0x0000000600047306 */ /* 0x000e300000209400 */
[----:B0-----:R-:W0:Y:S02]  /*00f0*/  MUFU.RCP R4, R4 ;  /* 0x0000000400047308 */ /* 0x001e240000001000 */
[----:B0-----:R-:W-:-:S06]  /*0100*/  IADD3 R2, PT, PT, R4, 0xffffffe, RZ ;  /* 0x0ffffffe04027810 */ /* 0x001fcc0007ffe0ff */
[----:B------:R0:W4:Y:S02]  /*0110*/  F2I.FTZ.U32.TRUNC.NTZ R3, R2 ;  /* 0x0000000200037305 */ /* 0x000124000021f000 */
[----:B0-----:R-:W-:Y:S01]  /*0120*/  IMAD.MOV.U32 R2, RZ, RZ, RZ ;  /* 0x000000ffff027224 */ /* 0x001fe200078e00ff */
[----:B----4-:R-:W-:-:S05]  /*0130*/  IADD3 R5, PT, PT, RZ, -R3, RZ ;  /* 0x80000003ff057210 */ /* 0x010fca0007ffe0ff */
[----:B------:R-:W-:-:S04]  /*0140*/  IMAD R5, R5, R6, RZ ;  /* 0x0000000605057224 */ /* 0x000fc800078e02ff */
[----:B------:R-:W-:Y:S01]  /*0150*/  IMAD.HI.U32 R3, R3, R5, R2 ;  /* 0x0000000503037227 */ /* 0x000fe200078e0002 */
[----:B------:R-:W-:-:S04]  /*0160*/  LOP3.LUT R2, R0, R9, RZ, 0x3c, !PT ;  /* 0x0000000900027212 */ /* 0x000fc800078e3cff */
[----:B------:R-:W-:Y:S01]  /*0170*/  ISETP.GE.AND P1, PT, R2, RZ, PT ;  /* 0x000000ff0200720c */ /* 0x000fe20003f26270 */
[----:B------:R-:W-:-:S05]  /*0180*/  IMAD.HI.U32 R5, R3, R7, RZ ;  /* 0x0000000703057227 */ /* 0x000fca00078e00ff */
[----:B------:R-:W-:-:S05]  /*0190*/  IADD3 R3, PT, PT, -R5, RZ, RZ ;  /* 0x000000ff05037210 */ /* 0x000fca0007ffe1ff */
[----:B------:R-:W-:-:S05]  /*01a0*/  IMAD R3, R6, R3, R7 ;  /* 0x0000000306037224 */ /* 0x000fca00078e0207 */
[----:B------:R-:W-:-:S13]  /*01b0*/  ISETP.GT.U32.AND P2, PT, R6, R3, PT ;  /* 0x000000030600720c */ /* 0x000fda0003f44070 */
[----:B------:R-:W-:Y:S01]  /*01c0*/  @!P2 IMAD.IADD R3, R3, 0x1, -R6 ;  /* 0x000000010303a824 */ /* 0x000fe200078e0a06 */
[----:B------:R-:W-:Y:S02]  /*01d0*/  @!P2 IADD3 R5, PT, PT, R5, 0x1, RZ ;  /* 0x000000010505a810 */ /* 0x000fe40007ffe0ff */
[----:B------:R-:W-:Y:S02]  /*01e0*/  ISETP.NE.AND P2, PT, R9, RZ, PT ;  /* 0x000000ff0900720c */ /* 0x000fe40003f45270 */
[----:B------:R-:W-:Y:S02]  /*01f0*/  ISETP.GE.U32.AND P0, PT, R3, R6, PT ;  /* 0x000000060300720c */ /* 0x000fe40003f06070 */
[----:B------:R-:W0:Y:S08]  /*0200*/  LDC.64 R6, c[0x0][0x380] ;  /* 0x0000e000ff067b82 */ /* 0x000e300000000a00 */
[----:B------:R-:W4:Y:S03]  /*0210*/  LDC.64 R2, c[0x0][0x388] ;  /* 0x0000e200ff027b82 */ /* 0x000f260000000a00 */
[----:B------:R-:W-:-:S05]  /*0220*/  @P0 VIADD R5, R5, 0x1 ;  /* 0x0000000105050836 */ /* 0x000fca0000000000 */
[----:B------:R-:W-:Y:S02]  /*0230*/  @!P1 IADD3 R5, PT, PT, -R5, RZ, RZ ;  /* 0x000000ff05059210 */ /* 0x000fe40007ffe1ff */
[----:B------:R-:W-:-:S05]  /*0240*/  @!P2 LOP3.LUT R5, RZ, R9, RZ, 0x33, !PT ;  /* 0x00000009ff05a212 */ /* 0x000fca00078e33ff */
[----:B------:R-:W-:Y:S02]  /*0250*/  IMAD.MOV R4, RZ, RZ, -R5 ;  /* 0x000000ffff047224 */ /* 0x000fe400078e0a05 */
[----:B0-----:R-:W-:-:S04]  /*0260*/  IMAD.WIDE R6, R5, 0x8, R6 ;  /* 0x0000000805067825 */ /* 0x001fc800078e0206 */
[----:B------:R-:W-:Y:S02]  /*0270*/  IMAD R5, R9, R4, R0 ;  /* 0x0000000409057224 */ /* 0x000fe400078e0200 */
[----:B-1----:R-:W2:Y:S01]  /*0280*/  LDG.E.64 R6, desc[UR4][R6.64] ;  /* 0x0000000406067981 */ /* 0x002ea2000c1e1b00 */
[----:B----4-:R-:W-:-:S04]  /*0290*/  IMAD.WIDE R2, R0, 0x8, R2 ;  /* 0x0000000800027825 */ /* 0x010fc800078e0202 */
[----:B---3--:R-:W-:Y:S02]  /*02a0*/  IMAD.WIDE R10, R5, 0x8, R10 ;  /* 0x00000008050a7825 */ /* 0x008fe400078e020a */
[----:B------:R-:W3:Y:S04]  /*02b0*/  LDG.E.64 R4, desc[UR4][R2.64] ;  /* 0x0000000402047981 */ /* 0x000ee8000c1e1b00 */
[----:B------:R-:W3:Y:S01]  /*02c0*/  LDG.E.64 R10, desc[UR4][R10.64] ;  /* 0x000000040a0a7981 */ /* 0x000ee2000c1e1b00 */
[----:B--2---:R-:W-:-:S08]  /*02d0*/  DMUL R8, R6, UR6 ;  /* 0x0000000606087c28 */ /* 0x004fd00008000000 */
[----:B---3--:R-:W-:-:S07]  /*02e0*/  DFMA R4, R8, R10, R4 ;  /* 0x0000000a0804722b */ /* 0x008fce0000000004 */
[----:B------:R-:W-:Y:S01]  /*02f0*/  STG.E.64 desc[UR4][R2.64], R4 ;  /* 0x0000000402007986 */ /* 0x000fe2000c101b04 */
[----:B------:R-:W-:Y:S05]  /*0300*/  EXIT ;  /* 0x000000000000794d */ /* 0x000fea0003800000 */
.L_x_109:
        /* <DEDUP_REMOVED lines=15> */
.L_x_126:


//--------------------- .text._Z19GetHiddenLayerDeltaPdS_S_S_i --------------------------
	.section	.text._Z19GetHiddenLayerDeltaPdS_S_S_i,"ax",@progbits
	.align	128
        .global         _Z19GetHiddenLayerDeltaPdS_S_S_i
        .type           _Z19GetHiddenLayerDeltaPdS_S_S_i,@function
        .size           _Z19GetHiddenLayerDeltaPdS_S_S_i,(.L_x_127 - _Z19GetHiddenLayerDeltaPdS_S_S_i)
        .other          _Z19GetHiddenLayerDeltaPdS_S_S_i,@"STO_CUDA_ENTRY STV_DEFAULT"
_Z19GetHiddenLayerDeltaPdS_S_S_i:
.text._Z19GetHiddenLayerDeltaPdS_S_S_i:
        /* <DEDUP_REMOVED lines=9> */
[----:B------:R-:W1:Y:S07]  /*0090*/  LDCU.64 UR4, c[0x0][0x358] ;  /* 0x00006b00ff0477ac */ /* 0x000e6e0008000a00 */
[----:B------:R-:W2:Y:S08]  /*00a0*/  LDC.64 R10, c[0x0][0x390] ;  /* 0x0000e400ff0a7b82 */ /* 0x000eb00000000a00 */
[----:B------:R-:W3:Y:S08]  /*00b0*/  LDC.64 R6, c[0x0][0x380] ;  /* 0x0000e000ff067b82 */ /* 0x000ef00000000a00 */
[----:B------:R-:W4:Y:S01]  /*00c0*/  LDC.64 R12, c[0x0][0x398] ;  /* 0x0000e600ff0c7b82 */ /* 0x000f220000000a00 */
[----:B0-----:R-:W-:-:S06]  /*00d0*/  IMAD.WIDE R2, R5, 0x8, R2 ;  /* 0x0000000805027825 */ /* 0x001fcc00078e0202 */
[----:B-1----:R-:W5:Y:S01]  /*00e0*/  LDG.E.64 R2, desc[UR4][R2.64] ;  /* 0x0000000402027981 */ /* 0x002f62000c1e1b00 */
[----:B--2---:R-:W-:-:S06]  /*00f0*/  IMAD.WIDE R10, R5, 0x8, R10 ;  /* 0x00000008050a7825 */ /* 0x004fcc00078e020a */
[----:B------:R-:W2:Y:S01]  /*0100*/  LDG.E.64 R10, desc[UR4][R10.64] ;  /* 0x000000040a0a7981 */ /* 0x000ea2000c1e1b00 */
[----:B---3--:R-:W-:-:S05]  /*0110*/  IMAD.WIDE R6, R5, 0x8, R6 ;  /* 0x0000000805067825 */ /* 0x008fca00078e0206 */
[----:B------:R-:W2:Y:S04]  /*0120*/  LDG.E.64 R8, desc[UR4][R6.64] ;  /* 0x0000000406087981 */ /* 0x000ea8000c1e1b00 */
[----:B----4-:R-:W2:Y:S01]  /*0130*/  LDG.E.64 R12, desc[UR4][R12.64] ;  /* 0x000000040c0c7981 */ /* 0x010ea2000c1e1b00 */
[----:B-----5:R-:W-:-:S08]  /*0140*/  DADD R4, -R2, 1 ;  /* 0x3ff0000002047429 */ /* 0x020fd00000000100 */
[----:B------:R-:W-:Y:S02]  /*0150*/  DMUL R4, R2, R4 ;  /* 0x0000000402047228 */ /* 0x000fe40000000000 */
[----:B--2---:R-:W-:-:S08]  /*0160*/  DFMA R8, -R10, R12, R8 ;  /* 0x0000000c0a08722b */ /* 0x004fd00000000108 */
[----:B------:R-:W-:-:S07]  /*0170*/  DMUL R4, R4, R8 ;  /* 0x0000000804047228 */ /* 0x000fce0000000000 */
[----:B------:R-:W-:Y:S01]  /*0180*/  STG.E.64 desc[UR4][R6.64], R4 ;  /* 0x0000000406007986 */ /* 0x000fe2000c101b04 */
[----:B------:R-:W-:Y:S05]  /*0190*/  EXIT ;  /* 0x000000000000794d */ /* 0x000fea0003800000 */
.L_x_110:
        /* <DEDUP_REMOVED lines=14> */
.L_x_127:


//--------------------- .text._Z19GetOutputLayerDeltaPdS_S_i --------------------------
	.section	.text._Z19GetOutputLayerDeltaPdS_S_i,"ax",@progbits
	.align	128
        .global         _Z19GetOutputLayerDeltaPdS_S_i
        .type           _Z19GetOutputLayerDeltaPdS_S_i,@function
        .size           _Z19GetOutputLayerDeltaPdS_S_i,(.L_x_128 - _Z19GetOutputLayerDeltaPdS_S_i)
        .other          _Z19GetOutputLayerDeltaPdS_S_i,@"STO_CUDA_ENTRY STV_DEFAULT"
_Z19GetOutputLayerDeltaPdS_S_i:
.text._Z19GetOutputLayerDeltaPdS_S_i:
        /* <DEDUP_REMOVED lines=9> */
[----:B------:R-:W0:Y:S02]  /*0090*/  LDCU.64 UR4, c[0x0][0x358] ;  /* 0x00006b00ff0477ac */ /* 0x000e240008000a00 */
[----:B0-----:R-:W2:Y:S01]  /*00a0*/  LDG.E.64 R4, desc[UR4][R4.64] ;  /* 0x0000000404047981 */ /* 0x001ea2000c1e1b00 */
[----:B------:R-:W2:Y:S02]  /*00b0*/  I2F.F64 R2, R9 ;  /* 0x0000000900027312 */ /* 0x000ea40000201c00 */
[----:B--2---:R-:W-:-:S14]  /*00c0*/  DSETP.NEU.AND P0, PT, R4, R2, PT ;  /* 0x000000020400722a */ /* 0x004fdc0003f0d000 */
[----:B------:R-:W-:Y:S05]  /*00d0*/  @!P0 BRA `(.L_x_111) ;  /* 0x0000000000208947 */ /* 0x000fea0003800000 */
[----:B------:R-:W0:Y:S08]  /*00e0*/  LDC.64 R2, c[0x0][0x380] ;  /* 0x0000e000ff027b82 */ /* 0x000e300000000a00 */
[----:B------:R-:W1:Y:S01]  /*00f0*/  LDC.64 R6, c[0x0][0x388] ;  /* 0x0000e200ff067b82 */ /* 0x000e620000000a00 */
[----:B0-----:R-:W-:-:S06]  /*0100*/  IMAD.WIDE R2, R9, 0x8, R2 ;  /* 0x0000000809027825 */ /* 0x001fcc00078e0202 */
[----:B------:R-:W2:Y:S01]  /*0110*/  LDG.E.64 R2, desc[UR4][R2.64] ;  /* 0x0000000402027981 */ /* 0x000ea2000c1e1b00 */
[----:B-1----:R-:W-:Y:S01]  /*0120*/  IMAD.WIDE R6, R9, 0x8, R6 ;  /* 0x0000000809067825 */ /* 0x002fe200078e0206 */
[----:B--2---:R-:W-:-:S07]  /*0130*/  DADD R4, RZ, -R2 ;  /* 0x00000000ff047229 */ /* 0x004fce0000000802 */
[----:B------:R-:W-:Y:S01]  /*0140*/  STG.E.64 desc[UR4][R6.64], R4 ;  /* 0x0000000406007986 */ /* 0x000fe2000c101b04 */
[----:B------:R-:W-:Y:S05]  /*0150*/  EXIT ;  /* 0x000000000000794d */ /* 0x000fea0003800000 */
.L_x_111:
[----:B------:R-:W0:Y:S08]  /*0160*/  LDC.64 R2, c[0x0][0x380] ;  /* 0x0000e000ff027b82 */ /* 0x000e300000000a00 */
[----:B------:R-:W1:Y:S01]  /*0170*/  LDC.64 R6, c[0x0][0x388] ;  /* 0x0000e200ff067b82 */ /* 0x000e620000000a00 */
[----:B0-----:R-:W-:-:S05]  /*0180*/  IMAD.WIDE R4, R9, 0x8, R2 ;  /* 0x0000000809047825 */ /* 0x001fca00078e0202 */
[----:B------:R-:W2:Y:S01]  /*0190*/  LDG.E.64 R2, desc[UR4][R4.64] ;  /* 0x0000000404027981 */ /* 0x000ea2000c1e1b00 */
[----:B-1----:R-:W-:Y:S01]  /*01a0*/  IMAD.WIDE R6, R9, 0x8, R6 ;  /* 0x0000000809067825 */ /* 0x002fe200078e0206 */
[----:B--2---:R-:W-:-:S07]  /*01b0*/  DADD R2, -R2, 1 ;  /* 0x3ff0000002027429 */ /* 0x004fce0000000100 */
[----:B------:R-:W-:Y:S01]  /*01c0*/  STG.E.64 desc[UR4][R6.64], R2 ;  /* 0x0000000206007986 */ /* 0x000fe2000c101b04 */
[----:B------:R-:W-:Y:S05]  /*01d0*/  EXIT ;  /* 0x000000000000794d */ /* 0x000fea0003800000 */
.L_x_112:
        /* <DEDUP_REMOVED lines=10> */
.L_x_128:


//--------------------- .nv.global.init           --------------------------
	.section	.nv.global.init,"aw",@progbits
.nv.global.init:
	.type		$str$1,@object
	.size		$str$1,($str$3 - $str$1)
$str$1:
        /*0000*/ 	.byte	0x0a, 0x00
	.type		$str$3,@object
	.size		$str$3,($str - $str$3)
$str$3:
        /*0002*/ 	.byte	0x20, 0x25, 0x64, 0x20, 0x2f, 0x00
	.type		$str,@object
	.size		$str,($str$2 - $str)
$str:
        /*0008*/ 	.byte	0x20, 0x25, 0x6c, 0x66, 0x20, 0x2f, 0x00
	.type		$str$2,@object
	.size		$str$2,($str$4 - $str$2)
$str$2:
        /*000f*/ 	.byte	0x64, 0x65, 0x76, 0x69, 0x63, 0x65, 0x20, 0x3a, 0x20, 0x25, 0x64, 0x20, 0x2c, 0x20, 0x00
	.type		$str$4,@object
	.size		$str$4,($str$5 - $str$4)
$str$4:
        /*001e*/ 	.byte	0x64, 0x65, 0x76, 0x69, 0x63, 0x65, 0x20, 0x23, 0x25, 0x64, 0x20, 0x2c, 0x20, 0x66, 0x77, 0x20
        /*002e*/ 	.byte	0x2d, 0x3e, 0x20, 0x25, 0x64, 0x0a, 0x00
	.type		$str$5,@object
	.size		$str$5,(.L_5 - $str$5)
$str$5:
        /*0035*/ 	.byte	0x64, 0x65, 0x76, 0x69, 0x63, 0x65, 0x20, 0x23, 0x25, 0x64, 0x20, 0x2c, 0x20, 0x62, 0x77, 0x20
        /*0045*/ 	.byte	0x3c, 0x2d, 0x20, 0x25, 0x64, 0x0a, 0x00
.L_5:


//--------------------- .nv.shared.reserved.0     --------------------------
	.section	.nv.shared.reserved.0,"aw",@nobits
	.weak		__nv_reservedSMEM_offset_0_alias
	.size		__nv_reservedSMEM_offset_0_alias, 0, 64
	.other		__nv_reservedSMEM_offset_0_alias,@"STO_CUDA_RESERVED_SHARED STV_DEFAULT"
__nv_reservedSMEM_offset_0_alias:
	.zero		0
	.zero		64


//--------------------- .nv.constant0._Z9SetBufferPi --------------------------
	.section	.nv.constant0._Z9SetBufferPi,"a",@progbits
	.sectionflags	@""
	.align	4
.nv.constant0._Z9SetBufferPi:
	.zero		904


//--------------------- .nv.constant0._Z7SetFlagPii --------------------------
	.section	.nv.constant0._Z7SetFlagPii,"a",@progbits
	.sectionflags	@""
	.align	4
.nv.constant0._Z7SetFlagPii:
	.zero		908


//--------------------- .nv.constant0._Z12WaituntilOnePiiii --------------------------
	.section	.nv.constant0._Z12WaituntilOnePiiii,"a",@progbits
	.sectionflags	@""
	.align	4
.nv.constant0._Z12WaituntilOnePiiii:
	.zero		916


//--------------------- .nv.constant0._Z13WaituntilZeroPiiii --------------------------
	.section	.nv.constant0._Z13WaituntilZeroPiiii,"a",@progbits
	.sectionflags	@""
	.align	4
.nv.constant0._Z13WaituntilZeroPiiii:
	.zero		916


//--------------------- .nv.constant0._Z7PrintBwii --------------------------
	.section	.nv.constant0._Z7PrintBwii,"a",@progbits
	.sectionflags	@""
	.align	4
.nv.constant0._Z7PrintBwii:
	.zero		904


//--------------------- .nv.constant0._Z7PrintFwii --------------------------
	.section	.nv.constant0._Z7PrintFwii,"a",@progbits
	.sectionflags	@""
	.align	4
.nv.constant0._Z7PrintFwii:
	.zero		904


//--------------------- .nv.constant0._Z8PrintintPiii --------------------------
	.section	.nv.constant0._Z8PrintintPiii,"a",@progbits
	.sectionflags	@""
	.align	4
.nv.constant0._Z8PrintintPiii:
	.zero		912


//--------------------- .nv.constant0._Z5PrintPdi --------------------------
	.section	.nv.constant0._Z5PrintPdi,"a",@progbits
	.sectionflags	@""
	.align	4
.nv.constant0._Z5PrintPdi:
	.zero		908


//--------------------- .nv.constant0._Z7SoftmaxPddi --------------------------
	.section	.nv.constant0._Z7SoftmaxPddi,"a",@progbits
	.sectionflags	@""
	.align	4
.nv.constant0._Z7SoftmaxPddi:
	.zero		916


//--------------------- .nv.constant0._Z11ExponentialPdi --------------------------
	.section	.nv.constant0._Z11ExponentialPdi,"a",@progbits
	.sectionflags	@""
	.align	4
.nv.constant0._Z11ExponentialPdi:
	.zero		908


//--------------------- .nv.constant0._Z7SigmoidPdi --------------------------
	.section	.nv.constant0._Z7SigmoidPdi,"a",@progbits
	.sectionflags	@""
	.align	4
.nv.constant0._Z7SigmoidPdi:
	.zero		908


//--------------------- .nv.constant0._Z12UpdateWeightPdS_S_iid --------------------------
	.section	.nv.constant0._Z12UpdateWeightPdS_S_iid,"a",@progbits
	.sectionflags	@""
	.align	4
.nv.constant0._Z12UpdateWeightPdS_S_iid:
	.zero		936


//--------------------- .nv.constant0._Z19GetHiddenLayerDeltaPdS_S_S_i --------------------------
	.section	.nv.constant0._Z19GetHiddenLayerDeltaPdS_S_S_i,"a",@progbits
	.sectionflags	@""
	.align	4
.nv.constant0._Z19GetHiddenLayerDeltaPdS_S_S_i:
	.zero		932


//--------------------- .nv.constant0._Z19GetOutputLayerDeltaPdS_S_i --------------------------
	.section	.nv.constant0._Z19GetOutputLayerDeltaPdS_S_i,"a",@progbits
	.sectionflags	@""
	.align	4
.nv.constant0._Z19GetOutputLayerDeltaPdS_S_i:
	.zero		924


//--------------------- SYMBOLS --------------------------

	.type		.nv.reservedSmem.offset0,@object
	.size		.nv.reservedSmem.offset0,0x4
	.type		vprintf,@function
